//
// Generated by NVIDIA NVVM Compiler
//
// Compiler Build ID: CL-36424714
// Cuda compilation tools, release 13.0, V13.0.88
// Based on NVVM 20.0.0
//

.version 9.0
.target sm_100
.address_size 64

	// .globl	_Z4initPfj
.global .align 4 .b8 precalc_xorwow_matrix[102400];
.global .align 4 .b8 precalc_xorwow_offset_matrix[102400];
.global .align 4 .b8 mrg32k3aM1[2304];
.global .align 4 .b8 mrg32k3aM2[2304];
.global .align 4 .b8 mrg32k3aM1SubSeq[2016];
.global .align 4 .b8 mrg32k3aM2SubSeq[2016];
.global .align 4 .b8 mrg32k3aM1Seq[2304];
.global .align 4 .b8 mrg32k3aM2Seq[2304];
.const .align 8 .b8 __cr_lgamma_table[72];

.visible .entry _Z4initPfj(
	.param .u64 .ptr .align 1 _Z4initPfj_param_0,
	.param .u32 _Z4initPfj_param_1
)
{
	.local .align 8 .b8 	__local_depot0[48];
	.reg .b64 	%SP;
	.reg .b64 	%SPL;
	.reg .pred 	%p<66>;
	.reg .b32 	%r<1200>;
	.reg .b32 	%f<4>;
	.reg .b64 	%rd<27>;

	mov.u64 	%SPL, __local_depot0;
	ld.param.u64 	%rd10, [_Z4initPfj_param_0];
	ld.param.u32 	%r542, [_Z4initPfj_param_1];
	mov.u32 	%r543, %ctaid.y;
	mov.u32 	%r544, %ntid.y;
	mov.u32 	%r545, %tid.y;
	mad.lo.s32 	%r1, %r543, %r544, %r545;
	mov.u32 	%r546, %ctaid.x;
	mov.u32 	%r547, %ntid.x;
	mov.u32 	%r548, %tid.x;
	mad.lo.s32 	%r2, %r546, %r547, %r548;
	setp.gt.u32 	%p1, %r1, 1023;
	setp.gt.s32 	%p2, %r2, 1023;
	or.pred  	%p3, %p1, %p2;
	@%p3 bra 	$L__BB0_117;
	add.u64 	%rd1, %SPL, 0;
	shl.b32 	%r549, %r1, 10;
	add.s32 	%r550, %r549, %r2;
	cvt.s64.s32 	%rd2, %r550;
	xor.b32  	%r551, %r542, -1429050551;
	mul.lo.s32 	%r3, %r551, 1099087573;
	add.s32 	%r552, %r3, -638133224;
	add.s32 	%r936, %r3, 123456789;
	st.local.v2.u32 	[%rd1], {%r552, %r936};
	xor.b32  	%r553, %r3, 362436069;
	mov.b32 	%r554, -123459836;
	st.local.v2.u32 	[%rd1+8], {%r553, %r554};
	add.s32 	%r932, %r3, 5783321;
	mov.b32 	%r555, -589760388;
	st.local.v2.u32 	[%rd1+16], {%r555, %r932};
	setp.eq.s32 	%p4, %r550, 0;
	@%p4 bra 	$L__BB0_116;
	mov.b32 	%r919, 0;
	mov.u64 	%rd13, precalc_xorwow_matrix;
	mov.u64 	%rd26, %rd2;
$L__BB0_3:
	mov.u64 	%rd3, %rd26;
	and.b64  	%rd4, %rd3, 3;
	setp.eq.s64 	%p5, %rd4, 0;
	@%p5 bra 	$L__BB0_115;
	mul.wide.u32 	%rd12, %r919, 3200;
	add.s64 	%rd5, %rd13, %rd12;
	mov.b32 	%r932, 0;
	mov.u32 	%r933, %r932;
	mov.u32 	%r934, %r932;
	mov.u32 	%r935, %r932;
	mov.u32 	%r936, %r932;
	mov.u32 	%r925, %r932;
$L__BB0_5:
	mul.wide.u32 	%rd14, %r925, 4;
	add.s64 	%rd15, %rd1, %rd14;
	ld.local.u32 	%r15, [%rd15+4];
	shl.b32 	%r16, %r925, 5;
	mov.b32 	%r931, 0;
$L__BB0_6:
	.pragma "nounroll";
	shr.u32 	%r559, %r15, %r931;
	and.b32  	%r560, %r559, 1;
	setp.eq.b32 	%p6, %r560, 1;
	not.pred 	%p7, %p6;
	add.s32 	%r561, %r16, %r931;
	mul.lo.s32 	%r562, %r561, 5;
	mul.wide.u32 	%rd16, %r562, 4;
	add.s64 	%rd6, %rd5, %rd16;
	@%p7 bra 	$L__BB0_8;
	ld.global.u32 	%r563, [%rd6];
	xor.b32  	%r936, %r936, %r563;
	ld.global.u32 	%r564, [%rd6+4];
	xor.b32  	%r935, %r935, %r564;
	ld.global.u32 	%r565, [%rd6+8];
	xor.b32  	%r934, %r934, %r565;
	ld.global.u32 	%r566, [%rd6+12];
	xor.b32  	%r933, %r933, %r566;
	ld.global.u32 	%r567, [%rd6+16];
	xor.b32  	%r932, %r932, %r567;
$L__BB0_8:
	and.b32  	%r569, %r559, 2;
	setp.eq.s32 	%p8, %r569, 0;
	@%p8 bra 	$L__BB0_10;
	ld.global.u32 	%r570, [%rd6+20];
	xor.b32  	%r936, %r936, %r570;
	ld.global.u32 	%r571, [%rd6+24];
	xor.b32  	%r935, %r935, %r571;
	ld.global.u32 	%r572, [%rd6+28];
	xor.b32  	%r934, %r934, %r572;
	ld.global.u32 	%r573, [%rd6+32];
	xor.b32  	%r933, %r933, %r573;
	ld.global.u32 	%r574, [%rd6+36];
	xor.b32  	%r932, %r932, %r574;
$L__BB0_10:
	and.b32  	%r576, %r559, 4;
	setp.eq.s32 	%p9, %r576, 0;
	@%p9 bra 	$L__BB0_12;
	ld.global.u32 	%r577, [%rd6+40];
	xor.b32  	%r936, %r936, %r577;
	ld.global.u32 	%r578, [%rd6+44];
	xor.b32  	%r935, %r935, %r578;
	ld.global.u32 	%r579, [%rd6+48];
	xor.b32  	%r934, %r934, %r579;
	ld.global.u32 	%r580, [%rd6+52];
	xor.b32  	%r933, %r933, %r580;
	ld.global.u32 	%r581, [%rd6+56];
	xor.b32  	%r932, %r932, %r581;
$L__BB0_12:
	and.b32  	%r583, %r559, 8;
	setp.eq.s32 	%p10, %r583, 0;
	@%p10 bra 	$L__BB0_14;
	ld.global.u32 	%r584, [%rd6+60];
	xor.b32  	%r936, %r936, %r584;
	ld.global.u32 	%r585, [%rd6+64];
	xor.b32  	%r935, %r935, %r585;
	ld.global.u32 	%r586, [%rd6+68];
	xor.b32  	%r934, %r934, %r586;
	ld.global.u32 	%r587, [%rd6+72];
	xor.b32  	%r933, %r933, %r587;
	ld.global.u32 	%r588, [%rd6+76];
	xor.b32  	%r932, %r932, %r588;
$L__BB0_14:
	and.b32  	%r590, %r559, 16;
	setp.eq.s32 	%p11, %r590, 0;
	@%p11 bra 	$L__BB0_16;
	ld.global.u32 	%r591, [%rd6+80];
	xor.b32  	%r936, %r936, %r591;
	ld.global.u32 	%r592, [%rd6+84];
	xor.b32  	%r935, %r935, %r592;
	ld.global.u32 	%r593, [%rd6+88];
	xor.b32  	%r934, %r934, %r593;
	ld.global.u32 	%r594, [%rd6+92];
	xor.b32  	%r933, %r933, %r594;
	ld.global.u32 	%r595, [%rd6+96];
	xor.b32  	%r932, %r932, %r595;
$L__BB0_16:
	and.b32  	%r597, %r559, 32;
	setp.eq.s32 	%p12, %r597, 0;
	@%p12 bra 	$L__BB0_18;
	ld.global.u32 	%r598, [%rd6+100];
	xor.b32  	%r936, %r936, %r598;
	ld.global.u32 	%r599, [%rd6+104];
	xor.b32  	%r935, %r935, %r599;
	ld.global.u32 	%r600, [%rd6+108];
	xor.b32  	%r934, %r934, %r600;
	ld.global.u32 	%r601, [%rd6+112];
	xor.b32  	%r933, %r933, %r601;
	ld.global.u32 	%r602, [%rd6+116];
	xor.b32  	%r932, %r932, %r602;
$L__BB0_18:
	and.b32  	%r604, %r559, 64;
	setp.eq.s32 	%p13, %r604, 0;
	@%p13 bra 	$L__BB0_20;
	ld.global.u32 	%r605, [%rd6+120];
	xor.b32  	%r936, %r936, %r605;
	ld.global.u32 	%r606, [%rd6+124];
	xor.b32  	%r935, %r935, %r606;
	ld.global.u32 	%r607, [%rd6+128];
	xor.b32  	%r934, %r934, %r607;
	ld.global.u32 	%r608, [%rd6+132];
	xor.b32  	%r933, %r933, %r608;
	ld.global.u32 	%r609, [%rd6+136];
	xor.b32  	%r932, %r932, %r609;
$L__BB0_20:
	and.b32  	%r611, %r559, 128;
	setp.eq.s32 	%p14, %r611, 0;
	@%p14 bra 	$L__BB0_22;
	ld.global.u32 	%r612, [%rd6+140];
	xor.b32  	%r936, %r936, %r612;
	ld.global.u32 	%r613, [%rd6+144];
	xor.b32  	%r935, %r935, %r613;
	ld.global.u32 	%r614, [%rd6+148];
	xor.b32  	%r934, %r934, %r614;
	ld.global.u32 	%r615, [%rd6+152];
	xor.b32  	%r933, %r933, %r615;
	ld.global.u32 	%r616, [%rd6+156];
	xor.b32  	%r932, %r932, %r616;
$L__BB0_22:
	and.b32  	%r618, %r559, 256;
	setp.eq.s32 	%p15, %r618, 0;
	@%p15 bra 	$L__BB0_24;
	ld.global.u32 	%r619, [%rd6+160];
	xor.b32  	%r936, %r936, %r619;
	ld.global.u32 	%r620, [%rd6+164];
	xor.b32  	%r935, %r935, %r620;
	ld.global.u32 	%r621, [%rd6+168];
	xor.b32  	%r934, %r934, %r621;
	ld.global.u32 	%r622, [%rd6+172];
	xor.b32  	%r933, %r933, %r622;
	ld.global.u32 	%r623, [%rd6+176];
	xor.b32  	%r932, %r932, %r623;
$L__BB0_24:
	and.b32  	%r625, %r559, 512;
	setp.eq.s32 	%p16, %r625, 0;
	@%p16 bra 	$L__BB0_26;
	ld.global.u32 	%r626, [%rd6+180];
	xor.b32  	%r936, %r936, %r626;
	ld.global.u32 	%r627, [%rd6+184];
	xor.b32  	%r935, %r935, %r627;
	ld.global.u32 	%r628, [%rd6+188];
	xor.b32  	%r934, %r934, %r628;
	ld.global.u32 	%r629, [%rd6+192];
	xor.b32  	%r933, %r933, %r629;
	ld.global.u32 	%r630, [%rd6+196];
	xor.b32  	%r932, %r932, %r630;
$L__BB0_26:
	and.b32  	%r632, %r559, 1024;
	setp.eq.s32 	%p17, %r632, 0;
	@%p17 bra 	$L__BB0_28;
	ld.global.u32 	%r633, [%rd6+200];
	xor.b32  	%r936, %r936, %r633;
	ld.global.u32 	%r634, [%rd6+204];
	xor.b32  	%r935, %r935, %r634;
	ld.global.u32 	%r635, [%rd6+208];
	xor.b32  	%r934, %r934, %r635;
	ld.global.u32 	%r636, [%rd6+212];
	xor.b32  	%r933, %r933, %r636;
	ld.global.u32 	%r637, [%rd6+216];
	xor.b32  	%r932, %r932, %r637;
$L__BB0_28:
	and.b32  	%r639, %r559, 2048;
	setp.eq.s32 	%p18, %r639, 0;
	@%p18 bra 	$L__BB0_30;
	ld.global.u32 	%r640, [%rd6+220];
	xor.b32  	%r936, %r936, %r640;
	ld.global.u32 	%r641, [%rd6+224];
	xor.b32  	%r935, %r935, %r641;
	ld.global.u32 	%r642, [%rd6+228];
	xor.b32  	%r934, %r934, %r642;
	ld.global.u32 	%r643, [%rd6+232];
	xor.b32  	%r933, %r933, %r643;
	ld.global.u32 	%r644, [%rd6+236];
	xor.b32  	%r932, %r932, %r644;
$L__BB0_30:
	and.b32  	%r646, %r559, 4096;
	setp.eq.s32 	%p19, %r646, 0;
	@%p19 bra 	$L__BB0_32;
	ld.global.u32 	%r647, [%rd6+240];
	xor.b32  	%r936, %r936, %r647;
	ld.global.u32 	%r648, [%rd6+244];
	xor.b32  	%r935, %r935, %r648;
	ld.global.u32 	%r649, [%rd6+248];
	xor.b32  	%r934, %r934, %r649;
	ld.global.u32 	%r650, [%rd6+252];
	xor.b32  	%r933, %r933, %r650;
	ld.global.u32 	%r651, [%rd6+256];
	xor.b32  	%r932, %r932, %r651;
$L__BB0_32:
	and.b32  	%r653, %r559, 8192;
	setp.eq.s32 	%p20, %r653, 0;
	@%p20 bra 	$L__BB0_34;
	ld.global.u32 	%r654, [%rd6+260];
	xor.b32  	%r936, %r936, %r654;
	ld.global.u32 	%r655, [%rd6+264];
	xor.b32  	%r935, %r935, %r655;
	ld.global.u32 	%r656, [%rd6+268];
	xor.b32  	%r934, %r934, %r656;
	ld.global.u32 	%r657, [%rd6+272];
	xor.b32  	%r933, %r933, %r657;
	ld.global.u32 	%r658, [%rd6+276];
	xor.b32  	%r932, %r932, %r658;
$L__BB0_34:
	and.b32  	%r660, %r559, 16384;
	setp.eq.s32 	%p21, %r660, 0;
	@%p21 bra 	$L__BB0_36;
	ld.global.u32 	%r661, [%rd6+280];
	xor.b32  	%r936, %r936, %r661;
	ld.global.u32 	%r662, [%rd6+284];
	xor.b32  	%r935, %r935, %r662;
	ld.global.u32 	%r663, [%rd6+288];
	xor.b32  	%r934, %r934, %r663;
	ld.global.u32 	%r664, [%rd6+292];
	xor.b32  	%r933, %r933, %r664;
	ld.global.u32 	%r665, [%rd6+296];
	xor.b32  	%r932, %r932, %r665;
$L__BB0_36:
	and.b32  	%r667, %r559, 32768;
	setp.eq.s32 	%p22, %r667, 0;
	@%p22 bra 	$L__BB0_38;
	ld.global.u32 	%r668, [%rd6+300];
	xor.b32  	%r936, %r936, %r668;
	ld.global.u32 	%r669, [%rd6+304];
	xor.b32  	%r935, %r935, %r669;
	ld.global.u32 	%r670, [%rd6+308];
	xor.b32  	%r934, %r934, %r670;
	ld.global.u32 	%r671, [%rd6+312];
	xor.b32  	%r933, %r933, %r671;
	ld.global.u32 	%r672, [%rd6+316];
	xor.b32  	%r932, %r932, %r672;
$L__BB0_38:
	add.s32 	%r931, %r931, 16;
	setp.ne.s32 	%p23, %r931, 32;
	@%p23 bra 	$L__BB0_6;
	mad.lo.s32 	%r673, %r925, -31, %r16;
	add.s32 	%r925, %r673, 1;
	setp.ne.s32 	%p24, %r925, 5;
	@%p24 bra 	$L__BB0_5;
	st.local.u32 	[%rd1+4], %r936;
	st.local.v2.u32 	[%rd1+8], {%r935, %r934};
	st.local.v2.u32 	[%rd1+16], {%r933, %r932};
	setp.eq.s64 	%p25, %rd4, 1;
	@%p25 bra 	$L__BB0_115;
	mov.b32 	%r932, 0;
	mov.u32 	%r1025, %r932;
	mov.u32 	%r1026, %r932;
	mov.u32 	%r1027, %r932;
	mov.u32 	%r936, %r932;
	mov.u32 	%r1017, %r932;
$L__BB0_42:
	mul.wide.u32 	%rd17, %r1017, 4;
	add.s64 	%rd18, %rd1, %rd17;
	ld.local.u32 	%r191, [%rd18+4];
	shl.b32 	%r192, %r1017, 5;
	mov.b32 	%r1023, 0;
$L__BB0_43:
	.pragma "nounroll";
	shr.u32 	%r676, %r191, %r1023;
	and.b32  	%r677, %r676, 1;
	setp.eq.b32 	%p26, %r677, 1;
	not.pred 	%p27, %p26;
	add.s32 	%r678, %r192, %r1023;
	mul.lo.s32 	%r679, %r678, 5;
	mul.wide.u32 	%rd19, %r679, 4;
	add.s64 	%rd7, %rd5, %rd19;
	@%p27 bra 	$L__BB0_45;
	ld.global.u32 	%r680, [%rd7];
	xor.b32  	%r936, %r936, %r680;
	ld.global.u32 	%r681, [%rd7+4];
	xor.b32  	%r1027, %r1027, %r681;
	ld.global.u32 	%r682, [%rd7+8];
	xor.b32  	%r1026, %r1026, %r682;
	ld.global.u32 	%r683, [%rd7+12];
	xor.b32  	%r1025, %r1025, %r683;
	ld.global.u32 	%r684, [%rd7+16];
	xor.b32  	%r932, %r932, %r684;
$L__BB0_45:
	and.b32  	%r686, %r676, 2;
	setp.eq.s32 	%p28, %r686, 0;
	@%p28 bra 	$L__BB0_47;
	ld.global.u32 	%r687, [%rd7+20];
	xor.b32  	%r936, %r936, %r687;
	ld.global.u32 	%r688, [%rd7+24];
	xor.b32  	%r1027, %r1027, %r688;
	ld.global.u32 	%r689, [%rd7+28];
	xor.b32  	%r1026, %r1026, %r689;
	ld.global.u32 	%r690, [%rd7+32];
	xor.b32  	%r1025, %r1025, %r690;
	ld.global.u32 	%r691, [%rd7+36];
	xor.b32  	%r932, %r932, %r691;
$L__BB0_47:
	and.b32  	%r693, %r676, 4;
	setp.eq.s32 	%p29, %r693, 0;
	@%p29 bra 	$L__BB0_49;
	ld.global.u32 	%r694, [%rd7+40];
	xor.b32  	%r936, %r936, %r694;
	ld.global.u32 	%r695, [%rd7+44];
	xor.b32  	%r1027, %r1027, %r695;
	ld.global.u32 	%r696, [%rd7+48];
	xor.b32  	%r1026, %r1026, %r696;
	ld.global.u32 	%r697, [%rd7+52];
	xor.b32  	%r1025, %r1025, %r697;
	ld.global.u32 	%r698, [%rd7+56];
	xor.b32  	%r932, %r932, %r698;
$L__BB0_49:
	and.b32  	%r700, %r676, 8;
	setp.eq.s32 	%p30, %r700, 0;
	@%p30 bra 	$L__BB0_51;
	ld.global.u32 	%r701, [%rd7+60];
	xor.b32  	%r936, %r936, %r701;
	ld.global.u32 	%r702, [%rd7+64];
	xor.b32  	%r1027, %r1027, %r702;
	ld.global.u32 	%r703, [%rd7+68];
	xor.b32  	%r1026, %r1026, %r703;
	ld.global.u32 	%r704, [%rd7+72];
	xor.b32  	%r1025, %r1025, %r704;
	ld.global.u32 	%r705, [%rd7+76];
	xor.b32  	%r932, %r932, %r705;
$L__BB0_51:
	and.b32  	%r707, %r676, 16;
	setp.eq.s32 	%p31, %r707, 0;
	@%p31 bra 	$L__BB0_53;
	ld.global.u32 	%r708, [%rd7+80];
	xor.b32  	%r936, %r936, %r708;
	ld.global.u32 	%r709, [%rd7+84];
	xor.b32  	%r1027, %r1027, %r709;
	ld.global.u32 	%r710, [%rd7+88];
	xor.b32  	%r1026, %r1026, %r710;
	ld.global.u32 	%r711, [%rd7+92];
	xor.b32  	%r1025, %r1025, %r711;
	ld.global.u32 	%r712, [%rd7+96];
	xor.b32  	%r932, %r932, %r712;
$L__BB0_53:
	and.b32  	%r714, %r676, 32;
	setp.eq.s32 	%p32, %r714, 0;
	@%p32 bra 	$L__BB0_55;
	ld.global.u32 	%r715, [%rd7+100];
	xor.b32  	%r936, %r936, %r715;
	ld.global.u32 	%r716, [%rd7+104];
	xor.b32  	%r1027, %r1027, %r716;
	ld.global.u32 	%r717, [%rd7+108];
	xor.b32  	%r1026, %r1026, %r717;
	ld.global.u32 	%r718, [%rd7+112];
	xor.b32  	%r1025, %r1025, %r718;
	ld.global.u32 	%r719, [%rd7+116];
	xor.b32  	%r932, %r932, %r719;
$L__BB0_55:
	and.b32  	%r721, %r676, 64;
	setp.eq.s32 	%p33, %r721, 0;
	@%p33 bra 	$L__BB0_57;
	ld.global.u32 	%r722, [%rd7+120];
	xor.b32  	%r936, %r936, %r722;
	ld.global.u32 	%r723, [%rd7+124];
	xor.b32  	%r1027, %r1027, %r723;
	ld.global.u32 	%r724, [%rd7+128];
	xor.b32  	%r1026, %r1026, %r724;
	ld.global.u32 	%r725, [%rd7+132];
	xor.b32  	%r1025, %r1025, %r725;
	ld.global.u32 	%r726, [%rd7+136];
	xor.b32  	%r932, %r932, %r726;
$L__BB0_57:
	and.b32  	%r728, %r676, 128;
	setp.eq.s32 	%p34, %r728, 0;
	@%p34 bra 	$L__BB0_59;
	ld.global.u32 	%r729, [%rd7+140];
	xor.b32  	%r936, %r936, %r729;
	ld.global.u32 	%r730, [%rd7+144];
	xor.b32  	%r1027, %r1027, %r730;
	ld.global.u32 	%r731, [%rd7+148];
	xor.b32  	%r1026, %r1026, %r731;
	ld.global.u32 	%r732, [%rd7+152];
	xor.b32  	%r1025, %r1025, %r732;
	ld.global.u32 	%r733, [%rd7+156];
	xor.b32  	%r932, %r932, %r733;
$L__BB0_59:
	and.b32  	%r735, %r676, 256;
	setp.eq.s32 	%p35, %r735, 0;
	@%p35 bra 	$L__BB0_61;
	ld.global.u32 	%r736, [%rd7+160];
	xor.b32  	%r936, %r936, %r736;
	ld.global.u32 	%r737, [%rd7+164];
	xor.b32  	%r1027, %r1027, %r737;
	ld.global.u32 	%r738, [%rd7+168];
	xor.b32  	%r1026, %r1026, %r738;
	ld.global.u32 	%r739, [%rd7+172];
	xor.b32  	%r1025, %r1025, %r739;
	ld.global.u32 	%r740, [%rd7+176];
	xor.b32  	%r932, %r932, %r740;
$L__BB0_61:
	and.b32  	%r742, %r676, 512;
	setp.eq.s32 	%p36, %r742, 0;
	@%p36 bra 	$L__BB0_63;
	ld.global.u32 	%r743, [%rd7+180];
	xor.b32  	%r936, %r936, %r743;
	ld.global.u32 	%r744, [%rd7+184];
	xor.b32  	%r1027, %r1027, %r744;
	ld.global.u32 	%r745, [%rd7+188];
	xor.b32  	%r1026, %r1026, %r745;
	ld.global.u32 	%r746, [%rd7+192];
	xor.b32  	%r1025, %r1025, %r746;
	ld.global.u32 	%r747, [%rd7+196];
	xor.b32  	%r932, %r932, %r747;
$L__BB0_63:
	and.b32  	%r749, %r676, 1024;
	setp.eq.s32 	%p37, %r749, 0;
	@%p37 bra 	$L__BB0_65;
	ld.global.u32 	%r750, [%rd7+200];
	xor.b32  	%r936, %r936, %r750;
	ld.global.u32 	%r751, [%rd7+204];
	xor.b32  	%r1027, %r1027, %r751;
	ld.global.u32 	%r752, [%rd7+208];
	xor.b32  	%r1026, %r1026, %r752;
	ld.global.u32 	%r753, [%rd7+212];
	xor.b32  	%r1025, %r1025, %r753;
	ld.global.u32 	%r754, [%rd7+216];
	xor.b32  	%r932, %r932, %r754;
$L__BB0_65:
	and.b32  	%r756, %r676, 2048;
	setp.eq.s32 	%p38, %r756, 0;
	@%p38 bra 	$L__BB0_67;
	ld.global.u32 	%r757, [%rd7+220];
	xor.b32  	%r936, %r936, %r757;
	ld.global.u32 	%r758, [%rd7+224];
	xor.b32  	%r1027, %r1027, %r758;
	ld.global.u32 	%r759, [%rd7+228];
	xor.b32  	%r1026, %r1026, %r759;
	ld.global.u32 	%r760, [%rd7+232];
	xor.b32  	%r1025, %r1025, %r760;
	ld.global.u32 	%r761, [%rd7+236];
	xor.b32  	%r932, %r932, %r761;
$L__BB0_67:
	and.b32  	%r763, %r676, 4096;
	setp.eq.s32 	%p39, %r763, 0;
	@%p39 bra 	$L__BB0_69;
	ld.global.u32 	%r764, [%rd7+240];
	xor.b32  	%r936, %r936, %r764;
	ld.global.u32 	%r765, [%rd7+244];
	xor.b32  	%r1027, %r1027, %r765;
	ld.global.u32 	%r766, [%rd7+248];
	xor.b32  	%r1026, %r1026, %r766;
	ld.global.u32 	%r767, [%rd7+252];
	xor.b32  	%r1025, %r1025, %r767;
	ld.global.u32 	%r768, [%rd7+256];
	xor.b32  	%r932, %r932, %r768;
$L__BB0_69:
	and.b32  	%r770, %r676, 8192;
	setp.eq.s32 	%p40, %r770, 0;
	@%p40 bra 	$L__BB0_71;
	ld.global.u32 	%r771, [%rd7+260];
	xor.b32  	%r936, %r936, %r771;
	ld.global.u32 	%r772, [%rd7+264];
	xor.b32  	%r1027, %r1027, %r772;
	ld.global.u32 	%r773, [%rd7+268];
	xor.b32  	%r1026, %r1026, %r773;
	ld.global.u32 	%r774, [%rd7+272];
	xor.b32  	%r1025, %r1025, %r774;
	ld.global.u32 	%r775, [%rd7+276];
	xor.b32  	%r932, %r932, %r775;
$L__BB0_71:
	and.b32  	%r777, %r676, 16384;
	setp.eq.s32 	%p41, %r777, 0;
	@%p41 bra 	$L__BB0_73;
	ld.global.u32 	%r778, [%rd7+280];
	xor.b32  	%r936, %r936, %r778;
	ld.global.u32 	%r779, [%rd7+284];
	xor.b32  	%r1027, %r1027, %r779;
	ld.global.u32 	%r780, [%rd7+288];
	xor.b32  	%r1026, %r1026, %r780;
	ld.global.u32 	%r781, [%rd7+292];
	xor.b32  	%r1025, %r1025, %r781;
	ld.global.u32 	%r782, [%rd7+296];
	xor.b32  	%r932, %r932, %r782;
$L__BB0_73:
	and.b32  	%r784, %r676, 32768;
	setp.eq.s32 	%p42, %r784, 0;
	@%p42 bra 	$L__BB0_75;
	ld.global.u32 	%r785, [%rd7+300];
	xor.b32  	%r936, %r936, %r785;
	ld.global.u32 	%r786, [%rd7+304];
	xor.b32  	%r1027, %r1027, %r786;
	ld.global.u32 	%r787, [%rd7+308];
	xor.b32  	%r1026, %r1026, %r787;
	ld.global.u32 	%r788, [%rd7+312];
	xor.b32  	%r1025, %r1025, %r788;
	ld.global.u32 	%r789, [%rd7+316];
	xor.b32  	%r932, %r932, %r789;
$L__BB0_75:
	add.s32 	%r1023, %r1023, 16;
	setp.ne.s32 	%p43, %r1023, 32;
	@%p43 bra 	$L__BB0_43;
	mad.lo.s32 	%r790, %r1017, -31, %r192;
	add.s32 	%r1017, %r790, 1;
	setp.ne.s32 	%p44, %r1017, 5;
	@%p44 bra 	$L__BB0_42;
	st.local.u32 	[%rd1+4], %r936;
	st.local.v2.u32 	[%rd1+8], {%r1027, %r1026};
	st.local.v2.u32 	[%rd1+16], {%r1025, %r932};
	setp.ne.s64 	%p45, %rd4, 3;
	@%p45 bra 	$L__BB0_115;
	mov.b32 	%r932, 0;
	mov.u32 	%r1117, %r932;
	mov.u32 	%r1118, %r932;
	mov.u32 	%r1119, %r932;
	mov.u32 	%r936, %r932;
	mov.u32 	%r1109, %r932;
$L__BB0_79:
	mul.wide.u32 	%rd20, %r1109, 4;
	add.s64 	%rd21, %rd1, %rd20;
	ld.local.u32 	%r367, [%rd21+4];
	shl.b32 	%r368, %r1109, 5;
	mov.b32 	%r1115, 0;
$L__BB0_80:
	.pragma "nounroll";
	shr.u32 	%r793, %r367, %r1115;
	and.b32  	%r794, %r793, 1;
	setp.eq.b32 	%p46, %r794, 1;
	not.pred 	%p47, %p46;
	add.s32 	%r795, %r368, %r1115;
	mul.lo.s32 	%r796, %r795, 5;
	mul.wide.u32 	%rd22, %r796, 4;
	add.s64 	%rd8, %rd5, %rd22;
	@%p47 bra 	$L__BB0_82;
	ld.global.u32 	%r797, [%rd8];
	xor.b32  	%r936, %r936, %r797;
	ld.global.u32 	%r798, [%rd8+4];
	xor.b32  	%r1119, %r1119, %r798;
	ld.global.u32 	%r799, [%rd8+8];
	xor.b32  	%r1118, %r1118, %r799;
	ld.global.u32 	%r800, [%rd8+12];
	xor.b32  	%r1117, %r1117, %r800;
	ld.global.u32 	%r801, [%rd8+16];
	xor.b32  	%r932, %r932, %r801;
$L__BB0_82:
	and.b32  	%r803, %r793, 2;
	setp.eq.s32 	%p48, %r803, 0;
	@%p48 bra 	$L__BB0_84;
	ld.global.u32 	%r804, [%rd8+20];
	xor.b32  	%r936, %r936, %r804;
	ld.global.u32 	%r805, [%rd8+24];
	xor.b32  	%r1119, %r1119, %r805;
	ld.global.u32 	%r806, [%rd8+28];
	xor.b32  	%r1118, %r1118, %r806;
	ld.global.u32 	%r807, [%rd8+32];
	xor.b32  	%r1117, %r1117, %r807;
	ld.global.u32 	%r808, [%rd8+36];
	xor.b32  	%r932, %r932, %r808;
$L__BB0_84:
	and.b32  	%r810, %r793, 4;
	setp.eq.s32 	%p49, %r810, 0;
	@%p49 bra 	$L__BB0_86;
	ld.global.u32 	%r811, [%rd8+40];
	xor.b32  	%r936, %r936, %r811;
	ld.global.u32 	%r812, [%rd8+44];
	xor.b32  	%r1119, %r1119, %r812;
	ld.global.u32 	%r813, [%rd8+48];
	xor.b32  	%r1118, %r1118, %r813;
	ld.global.u32 	%r814, [%rd8+52];
	xor.b32  	%r1117, %r1117, %r814;
	ld.global.u32 	%r815, [%rd8+56];
	xor.b32  	%r932, %r932, %r815;
$L__BB0_86:
	and.b32  	%r817, %r793, 8;
	setp.eq.s32 	%p50, %r817, 0;
	@%p50 bra 	$L__BB0_88;
	ld.global.u32 	%r818, [%rd8+60];
	xor.b32  	%r936, %r936, %r818;
	ld.global.u32 	%r819, [%rd8+64];
	xor.b32  	%r1119, %r1119, %r819;
	ld.global.u32 	%r820, [%rd8+68];
	xor.b32  	%r1118, %r1118, %r820;
	ld.global.u32 	%r821, [%rd8+72];
	xor.b32  	%r1117, %r1117, %r821;
	ld.global.u32 	%r822, [%rd8+76];
	xor.b32  	%r932, %r932, %r822;
$L__BB0_88:
	and.b32  	%r824, %r793, 16;
	setp.eq.s32 	%p51, %r824, 0;
	@%p51 bra 	$L__BB0_90;
	ld.global.u32 	%r825, [%rd8+80];
	xor.b32  	%r936, %r936, %r825;
	ld.global.u32 	%r826, [%rd8+84];
	xor.b32  	%r1119, %r1119, %r826;
	ld.global.u32 	%r827, [%rd8+88];
	xor.b32  	%r1118, %r1118, %r827;
	ld.global.u32 	%r828, [%rd8+92];
	xor.b32  	%r1117, %r1117, %r828;
	ld.global.u32 	%r829, [%rd8+96];
	xor.b32  	%r932, %r932, %r829;
$L__BB0_90:
	and.b32  	%r831, %r793, 32;
	setp.eq.s32 	%p52, %r831, 0;
	@%p52 bra 	$L__BB0_92;
	ld.global.u32 	%r832, [%rd8+100];
	xor.b32  	%r936, %r936, %r832;
	ld.global.u32 	%r833, [%rd8+104];
	xor.b32  	%r1119, %r1119, %r833;
	ld.global.u32 	%r834, [%rd8+108];
	xor.b32  	%r1118, %r1118, %r834;
	ld.global.u32 	%r835, [%rd8+112];
	xor.b32  	%r1117, %r1117, %r835;
	ld.global.u32 	%r836, [%rd8+116];
	xor.b32  	%r932, %r932, %r836;
$L__BB0_92:
	and.b32  	%r838, %r793, 64;
	setp.eq.s32 	%p53, %r838, 0;
	@%p53 bra 	$L__BB0_94;
	ld.global.u32 	%r839, [%rd8+120];
	xor.b32  	%r936, %r936, %r839;
	ld.global.u32 	%r840, [%rd8+124];
	xor.b32  	%r1119, %r1119, %r840;
	ld.global.u32 	%r841, [%rd8+128];
	xor.b32  	%r1118, %r1118, %r841;
	ld.global.u32 	%r842, [%rd8+132];
	xor.b32  	%r1117, %r1117, %r842;
	ld.global.u32 	%r843, [%rd8+136];
	xor.b32  	%r932, %r932, %r843;
$L__BB0_94:
	and.b32  	%r845, %r793, 128;
	setp.eq.s32 	%p54, %r845, 0;
	@%p54 bra 	$L__BB0_96;
	ld.global.u32 	%r846, [%rd8+140];
	xor.b32  	%r936, %r936, %r846;
	ld.global.u32 	%r847, [%rd8+144];
	xor.b32  	%r1119, %r1119, %r847;
	ld.global.u32 	%r848, [%rd8+148];
	xor.b32  	%r1118, %r1118, %r848;
	ld.global.u32 	%r849, [%rd8+152];
	xor.b32  	%r1117, %r1117, %r849;
	ld.global.u32 	%r850, [%rd8+156];
	xor.b32  	%r932, %r932, %r850;
$L__BB0_96:
	and.b32  	%r852, %r793, 256;
	setp.eq.s32 	%p55, %r852, 0;
	@%p55 bra 	$L__BB0_98;
	ld.global.u32 	%r853, [%rd8+160];
	xor.b32  	%r936, %r936, %r853;
	ld.global.u32 	%r854, [%rd8+164];
	xor.b32  	%r1119, %r1119, %r854;
	ld.global.u32 	%r855, [%rd8+168];
	xor.b32  	%r1118, %r1118, %r855;
	ld.global.u32 	%r856, [%rd8+172];
	xor.b32  	%r1117, %r1117, %r856;
	ld.global.u32 	%r857, [%rd8+176];
	xor.b32  	%r932, %r932, %r857;
$L__BB0_98:
	and.b32  	%r859, %r793, 512;
	setp.eq.s32 	%p56, %r859, 0;
	@%p56 bra 	$L__BB0_100;
	ld.global.u32 	%r860, [%rd8+180];
	xor.b32  	%r936, %r936, %r860;
	ld.global.u32 	%r861, [%rd8+184];
	xor.b32  	%r1119, %r1119, %r861;
	ld.global.u32 	%r862, [%rd8+188];
	xor.b32  	%r1118, %r1118, %r862;
	ld.global.u32 	%r863, [%rd8+192];
	xor.b32  	%r1117, %r1117, %r863;
	ld.global.u32 	%r864, [%rd8+196];
	xor.b32  	%r932, %r932, %r864;
$L__BB0_100:
	and.b32  	%r866, %r793, 1024;
	setp.eq.s32 	%p57, %r866, 0;
	@%p57 bra 	$L__BB0_102;
	ld.global.u32 	%r867, [%rd8+200];
	xor.b32  	%r936, %r936, %r867;
	ld.global.u32 	%r868, [%rd8+204];
	xor.b32  	%r1119, %r1119, %r868;
	ld.global.u32 	%r869, [%rd8+208];
	xor.b32  	%r1118, %r1118, %r869;
	ld.global.u32 	%r870, [%rd8+212];
	xor.b32  	%r1117, %r1117, %r870;
	ld.global.u32 	%r871, [%rd8+216];
	xor.b32  	%r932, %r932, %r871;
$L__BB0_102:
	and.b32  	%r873, %r793, 2048;
	setp.eq.s32 	%p58, %r873, 0;
	@%p58 bra 	$L__BB0_104;
	ld.global.u32 	%r874, [%rd8+220];
	xor.b32  	%r936, %r936, %r874;
	ld.global.u32 	%r875, [%rd8+224];
	xor.b32  	%r1119, %r1119, %r875;
	ld.global.u32 	%r876, [%rd8+228];
	xor.b32  	%r1118, %r1118, %r876;
	ld.global.u32 	%r877, [%rd8+232];
	xor.b32  	%r1117, %r1117, %r877;
	ld.global.u32 	%r878, [%rd8+236];
	xor.b32  	%r932, %r932, %r878;
$L__BB0_104:
	and.b32  	%r880, %r793, 4096;
	setp.eq.s32 	%p59, %r880, 0;
	@%p59 bra 	$L__BB0_106;
	ld.global.u32 	%r881, [%rd8+240];
	xor.b32  	%r936, %r936, %r881;
	ld.global.u32 	%r882, [%rd8+244];
	xor.b32  	%r1119, %r1119, %r882;
	ld.global.u32 	%r883, [%rd8+248];
	xor.b32  	%r1118, %r1118, %r883;
	ld.global.u32 	%r884, [%rd8+252];
	xor.b32  	%r1117, %r1117, %r884;
	ld.global.u32 	%r885, [%rd8+256];
	xor.b32  	%r932, %r932, %r885;
$L__BB0_106:
	and.b32  	%r887, %r793, 8192;
	setp.eq.s32 	%p60, %r887, 0;
	@%p60 bra 	$L__BB0_108;
	ld.global.u32 	%r888, [%rd8+260];
	xor.b32  	%r936, %r936, %r888;
	ld.global.u32 	%r889, [%rd8+264];
	xor.b32  	%r1119, %r1119, %r889;
	ld.global.u32 	%r890, [%rd8+268];
	xor.b32  	%r1118, %r1118, %r890;
	ld.global.u32 	%r891, [%rd8+272];
	xor.b32  	%r1117, %r1117, %r891;
	ld.global.u32 	%r892, [%rd8+276];
	xor.b32  	%r932, %r932, %r892;
$L__BB0_108:
	and.b32  	%r894, %r793, 16384;
	setp.eq.s32 	%p61, %r894, 0;
	@%p61 bra 	$L__BB0_110;
	ld.global.u32 	%r895, [%rd8+280];
	xor.b32  	%r936, %r936, %r895;
	ld.global.u32 	%r896, [%rd8+284];
	xor.b32  	%r1119, %r1119, %r896;
	ld.global.u32 	%r897, [%rd8+288];
	xor.b32  	%r1118, %r1118, %r897;
	ld.global.u32 	%r898, [%rd8+292];
	xor.b32  	%r1117, %r1117, %r898;
	ld.global.u32 	%r899, [%rd8+296];
	xor.b32  	%r932, %r932, %r899;
$L__BB0_110:
	and.b32  	%r901, %r793, 32768;
	setp.eq.s32 	%p62, %r901, 0;
	@%p62 bra 	$L__BB0_112;
	ld.global.u32 	%r902, [%rd8+300];
	xor.b32  	%r936, %r936, %r902;
	ld.global.u32 	%r903, [%rd8+304];
	xor.b32  	%r1119, %r1119, %r903;
	ld.global.u32 	%r904, [%rd8+308];
	xor.b32  	%r1118, %r1118, %r904;
	ld.global.u32 	%r905, [%rd8+312];
	xor.b32  	%r1117, %r1117, %r905;
	ld.global.u32 	%r906, [%rd8+316];
	xor.b32  	%r932, %r932, %r906;
$L__BB0_112:
	add.s32 	%r1115, %r1115, 16;
	setp.ne.s32 	%p63, %r1115, 32;
	@%p63 bra 	$L__BB0_80;
	mad.lo.s32 	%r907, %r1109, -31, %r368;
	add.s32 	%r1109, %r907, 1;
	setp.ne.s32 	%p64, %r1109, 5;
	@%p64 bra 	$L__BB0_79;
	st.local.u32 	[%rd1+4], %r936;
	st.local.v2.u32 	[%rd1+8], {%r1119, %r1118};
	st.local.v2.u32 	[%rd1+16], {%r1117, %r932};
$L__BB0_115:
	shr.u64 	%rd26, %rd3, 2;
	add.s32 	%r919, %r919, 1;
	setp.gt.u64 	%p65, %rd3, 3;
	@%p65 bra 	$L__BB0_3;
$L__BB0_116:
	shr.u32 	%r908, %r936, 2;
	xor.b32  	%r909, %r908, %r936;
	shl.b32 	%r910, %r932, 4;
	shl.b32 	%r911, %r909, 1;
	xor.b32  	%r912, %r911, %r910;
	xor.b32  	%r913, %r912, %r909;
	xor.b32  	%r914, %r913, %r932;
	add.s32 	%r915, %r3, %r914;
	add.s32 	%r916, %r915, -637770787;
	cvt.rn.f32.u32 	%f1, %r916;
	fma.rn.f32 	%f2, %f1, 0f2F800000, 0f2F000000;
	fma.rn.f32 	%f3, %f2, 0f40000000, 0fBF800000;
	cvta.to.global.u64 	%rd23, %rd10;
	shl.b64 	%rd24, %rd2, 2;
	add.s64 	%rd25, %rd23, %rd24;
	st.global.f32 	[%rd25], %f3;
$L__BB0_117:
	ret;

}
	// .globl	_Z8quantizePKfPaS0_PKab
.visible .entry _Z8quantizePKfPaS0_PKab(
	.param .u64 .ptr .align 1 _Z8quantizePKfPaS0_PKab_param_0,
	.param .u64 .ptr .align 1 _Z8quantizePKfPaS0_PKab_param_1,
	.param .u64 .ptr .align 1 _Z8quantizePKfPaS0_PKab_param_2,
	.param .u64 .ptr .align 1 _Z8quantizePKfPaS0_PKab_param_3,
	.param .u8 _Z8quantizePKfPaS0_PKab_param_4
)
{
	.reg .pred 	%p<5>;
	.reg .b16 	%rs<2>;
	.reg .b32 	%r<17>;
	.reg .b32 	%f<4>;
	.reg .b64 	%rd<17>;

	ld.param.u64 	%rd1, [_Z8quantizePKfPaS0_PKab_param_0];
	ld.param.u64 	%rd2, [_Z8quantizePKfPaS0_PKab_param_1];
	ld.param.u64 	%rd3, [_Z8quantizePKfPaS0_PKab_param_2];
	ld.param.u64 	%rd4, [_Z8quantizePKfPaS0_PKab_param_3];
	ld.param.s8 	%rs1, [_Z8quantizePKfPaS0_PKab_param_4];
	mov.u32 	%r3, %ctaid.y;
	mov.u32 	%r4, %ntid.y;
	mov.u32 	%r5, %tid.y;
	mad.lo.s32 	%r1, %r3, %r4, %r5;
	mov.u32 	%r6, %ctaid.x;
	mov.u32 	%r7, %ntid.x;
	mov.u32 	%r8, %tid.x;
	mad.lo.s32 	%r2, %r6, %r7, %r8;
	setp.gt.u32 	%p1, %r1, 1023;
	setp.gt.s32 	%p2, %r2, 1023;
	or.pred  	%p3, %p1, %p2;
	@%p3 bra 	$L__BB1_2;
	cvta.to.global.u64 	%rd5, %rd3;
	cvta.to.global.u64 	%rd6, %rd4;
	cvta.to.global.u64 	%rd7, %rd1;
	cvta.to.global.u64 	%rd8, %rd2;
	setp.eq.s16 	%p4, %rs1, 0;
	selp.b32 	%r9, %r2, %r1, %p4;
	cvt.s64.s32 	%rd9, %r9;
	mul.wide.s32 	%rd10, %r9, 4;
	add.s64 	%rd11, %rd5, %rd10;
	ld.global.f32 	%f1, [%rd11];
	add.s64 	%rd12, %rd6, %rd9;
	ld.global.s8 	%r10, [%rd12];
	shl.b32 	%r11, %r1, 10;
	add.s32 	%r12, %r11, %r2;
	cvt.s64.s32 	%rd13, %r12;
	mul.wide.s32 	%rd14, %r12, 4;
	add.s64 	%rd15, %rd7, %rd14;
	ld.global.f32 	%f2, [%rd15];
	div.rn.f32 	%f3, %f2, %f1;
	cvt.rni.s32.f32 	%r13, %f3;
	add.s32 	%r14, %r13, %r10;
	min.s32 	%r15, %r14, 127;
	max.s32 	%r16, %r15, -128;
	add.s64 	%rd16, %rd8, %rd13;
	st.global.u8 	[%rd16], %r16;
$L__BB1_2:
	ret;

}
	// .globl	_Z10dequantizePKaS0_PfPKfS3_S0_S0_
.visible .entry _Z10dequantizePKaS0_PfPKfS3_S0_S0_(
	.param .u64 .ptr .align 1 _Z10dequantizePKaS0_PfPKfS3_S0_S0__param_0,
	.param .u64 .ptr .align 1 _Z10dequantizePKaS0_PfPKfS3_S0_S0__param_1,
	.param .u64 .ptr .align 1 _Z10dequantizePKaS0_PfPKfS3_S0_S0__param_2,
	.param .u64 .ptr .align 1 _Z10dequantizePKaS0_PfPKfS3_S0_S0__param_3,
	.param .u64 .ptr .align 1 _Z10dequantizePKaS0_PfPKfS3_S0_S0__param_4,
	.param .u64 .ptr .align 1 _Z10dequantizePKaS0_PfPKfS3_S0_S0__param_5,
	.param .u64 .ptr .align 1 _Z10dequantizePKaS0_PfPKfS3_S0_S0__param_6
)
{
	.reg .pred 	%p<5>;
	.reg .b32 	%r<62>;
	.reg .b32 	%f<6>;
	.reg .b64 	%rd<34>;

	ld.param.u64 	%rd5, [_Z10dequantizePKaS0_PfPKfS3_S0_S0__param_0];
	ld.param.u64 	%rd6, [_Z10dequantizePKaS0_PfPKfS3_S0_S0__param_1];
	ld.param.u64 	%rd7, [_Z10dequantizePKaS0_PfPKfS3_S0_S0__param_2];
	ld.param.u64 	%rd8, [_Z10dequantizePKaS0_PfPKfS3_S0_S0__param_3];
	ld.param.u64 	%rd9, [_Z10dequantizePKaS0_PfPKfS3_S0_S0__param_4];
	ld.param.u64 	%rd10, [_Z10dequantizePKaS0_PfPKfS3_S0_S0__param_5];
	ld.param.u64 	%rd11, [_Z10dequantizePKaS0_PfPKfS3_S0_S0__param_6];
	mov.u32 	%r12, %ctaid.y;
	mov.u32 	%r13, %ntid.y;
	mov.u32 	%r14, %tid.y;
	mad.lo.s32 	%r1, %r12, %r13, %r14;
	mov.u32 	%r15, %ctaid.x;
	mov.u32 	%r16, %ntid.x;
	mov.u32 	%r17, %tid.x;
	mad.lo.s32 	%r2, %r15, %r16, %r17;
	setp.gt.u32 	%p1, %r1, 1023;
	setp.gt.s32 	%p2, %r2, 1023;
	or.pred  	%p3, %p1, %p2;
	@%p3 bra 	$L__BB2_4;
	cvta.to.global.u64 	%rd12, %rd10;
	cvta.to.global.u64 	%rd13, %rd11;
	shl.b32 	%r3, %r1, 10;
	cvt.u64.u32 	%rd14, %r1;
	add.s64 	%rd15, %rd12, %rd14;
	ld.global.s8 	%r4, [%rd15];
	cvt.s64.s32 	%rd16, %r2;
	add.s64 	%rd17, %rd13, %rd16;
	ld.global.s8 	%r5, [%rd17];
	cvt.u64.u32 	%rd18, %r3;
	cvta.to.global.u64 	%rd19, %rd5;
	add.s64 	%rd20, %rd18, %rd19;
	add.s64 	%rd33, %rd20, 3;
	cvta.to.global.u64 	%rd21, %rd6;
	add.s64 	%rd2, %rd21, 4096;
	mov.b32 	%r60, 0;
	mov.u32 	%r59, %r2;
	mov.u32 	%r61, %r60;
$L__BB2_2:
	cvt.s64.s32 	%rd22, %r59;
	add.s64 	%rd23, %rd2, %rd22;
	ld.global.s8 	%r19, [%rd33+-3];
	ld.global.s8 	%r20, [%rd23+-4096];
	sub.s32 	%r21, %r19, %r4;
	sub.s32 	%r22, %r20, %r5;
	mad.lo.s32 	%r23, %r22, %r21, %r61;
	ld.global.s8 	%r24, [%rd33+-2];
	ld.global.s8 	%r25, [%rd23+-3072];
	sub.s32 	%r26, %r24, %r4;
	sub.s32 	%r27, %r25, %r5;
	mad.lo.s32 	%r28, %r27, %r26, %r23;
	ld.global.s8 	%r29, [%rd33+-1];
	ld.global.s8 	%r30, [%rd23+-2048];
	sub.s32 	%r31, %r29, %r4;
	sub.s32 	%r32, %r30, %r5;
	mad.lo.s32 	%r33, %r32, %r31, %r28;
	ld.global.s8 	%r34, [%rd33];
	ld.global.s8 	%r35, [%rd23+-1024];
	sub.s32 	%r36, %r34, %r4;
	sub.s32 	%r37, %r35, %r5;
	mad.lo.s32 	%r38, %r37, %r36, %r33;
	ld.global.s8 	%r39, [%rd33+1];
	ld.global.s8 	%r40, [%rd23];
	sub.s32 	%r41, %r39, %r4;
	sub.s32 	%r42, %r40, %r5;
	mad.lo.s32 	%r43, %r42, %r41, %r38;
	ld.global.s8 	%r44, [%rd33+2];
	ld.global.s8 	%r45, [%rd23+1024];
	sub.s32 	%r46, %r44, %r4;
	sub.s32 	%r47, %r45, %r5;
	mad.lo.s32 	%r48, %r47, %r46, %r43;
	ld.global.s8 	%r49, [%rd33+3];
	ld.global.s8 	%r50, [%rd23+2048];
	sub.s32 	%r51, %r49, %r4;
	sub.s32 	%r52, %r50, %r5;
	mad.lo.s32 	%r53, %r52, %r51, %r48;
	ld.global.s8 	%r54, [%rd33+4];
	ld.global.s8 	%r55, [%rd23+3072];
	sub.s32 	%r56, %r54, %r4;
	sub.s32 	%r57, %r55, %r5;
	mad.lo.s32 	%r61, %r57, %r56, %r53;
	add.s32 	%r60, %r60, 8;
	add.s64 	%rd33, %rd33, 8;
	add.s32 	%r59, %r59, 8192;
	setp.ne.s32 	%p4, %r60, 1024;
	@%p4 bra 	$L__BB2_2;
	cvt.rn.f32.s32 	%f1, %r61;
	cvta.to.global.u64 	%rd24, %rd8;
	mul.wide.u32 	%rd25, %r1, 4;
	add.s64 	%rd26, %rd24, %rd25;
	ld.global.f32 	%f2, [%rd26];
	mul.f32 	%f3, %f2, %f1;
	cvta.to.global.u64 	%rd27, %rd9;
	mul.wide.s32 	%rd28, %r2, 4;
	add.s64 	%rd29, %rd27, %rd28;
	ld.global.f32 	%f4, [%rd29];
	mul.f32 	%f5, %f3, %f4;
	add.s32 	%r58, %r3, %r2;
	cvta.to.global.u64 	%rd30, %rd7;
	mul.wide.s32 	%rd31, %r58, 4;
	add.s64 	%rd32, %rd30, %rd31;
	st.global.f32 	[%rd32], %f5;
$L__BB2_4:
	ret;

}


// ===== COMPILED SASS (sm_100) =====

	.target	sm_100

	.elftype	@"ET_EXEC"


//--------------------- .note.nv.tkinfo           --------------------------
	.section	.note.nv.tkinfo,"",@"SHT_NOTE"
	.sectionflags	@"SHF_NOTE_NV_TKINFO"
	.tkinfo
        /*0018*/ 	.word	0x00000002
        /*0030*/ 	.string	""
        /*0030*/ 	.string	"ptxas"
        /*0030*/ 	.string	"Cuda compilation tools, release 13.0, V13.0.88"
        /*0030*/ 	.string	"Build cuda_13.0.r13.0/compiler.36424714_0"
        /*0030*/ 	.string	"-arch sm_100 -m 64 "



//--------------------- .note.nv.cuinfo           --------------------------
	.section	.note.nv.cuinfo,"",@"SHT_NOTE"
	.sectionflags	@"SHF_NOTE_NV_CUINFO"
        /*0018*/ 	.short	0x0002
        /*001a*/ 	.short	0x0064
        /*001c*/ 	.short	0x0082
	.zero		2


//--------------------- .nv.info                  --------------------------
	.section	.nv.info,"",@"SHT_CUDA_INFO"
	.align	4


	//----- nvinfo : EIATTR_REGCOUNT
	.align		4
        /*0000*/ 	.byte	0x04, 0x2f
        /*0002*/ 	.short	(.L_10 - .L_9)
	.align		4
.L_9:
        /*0004*/ 	.word	index@(_Z4initPfj)
        /*0008*/ 	.word	0x0000001f


	//----- nvinfo : EIATTR_FRAME_SIZE
	.align		4
.L_10:
        /*000c*/ 	.byte	0x04, 0x11
        /*000e*/ 	.short	(.L_12 - .L_11)
	.align		4
.L_11:
        /*0010*/ 	.word	index@(_Z4initPfj)
        /*0014*/ 	.word	0x00000030


	//----- nvinfo : EIATTR_REGCOUNT
	.align		4
.L_12:
        /*0018*/ 	.byte	0x04, 0x2f
        /*001a*/ 	.short	(.L_14 - .L_13)
	.align		4
.L_13:
        /*001c*/ 	.word	index@(_Z8quantizePKfPaS0_PKab)
        /*0020*/ 	.word	0x00000011


	//----- nvinfo : EIATTR_FRAME_SIZE
	.align		4
.L_14:
        /*0024*/ 	.byte	0x04, 0x11
        /*0026*/ 	.short	(.L_16 - .L_15)
	.align		4
.L_15:
        /*0028*/ 	.word	index@($__internal_0_$__cuda_sm3x_div_rn_noftz_f32_slowpath)
        /*002c*/ 	.word	0x00000000


	//----- nvinfo : EIATTR_FRAME_SIZE
	.align		4
.L_16:
        /*0030*/ 	.byte	0x04, 0x11
        /*0032*/ 	.short	(.L_18 - .L_17)
	.align		4
.L_17:
        /*0034*/ 	.word	index@(_Z8quantizePKfPaS0_PKab)
        /*0038*/ 	.word	0x00000000


	//----- nvinfo : EIATTR_REGCOUNT
	.align		4
.L_18:
        /*003c*/ 	.byte	0x04, 0x2f
        /*003e*/ 	.short	(.L_20 - .L_19)
	.align		4
.L_19:
        /*0040*/ 	.word	index@(_Z10dequantizePKaS0_PfPKfS3_S0_S0_)
        /*0044*/ 	.word	0x00000020


	//----- nvinfo : EIATTR_FRAME_SIZE
	.align		4
.L_20:
        /*0048*/ 	.byte	0x04, 0x11
        /*004a*/ 	.short	(.L_22 - .L_21)
	.align		4
.L_21:
        /*004c*/ 	.word	index@(_Z10dequantizePKaS0_PfPKfS3_S0_S0_)
        /*0050*/ 	.word	0x00000000


	//----- nvinfo : EIATTR_MIN_STACK_SIZE
	.align		4
.L_22:
        /*0054*/ 	.byte	0x04, 0x12
        /*0056*/ 	.short	(.L_24 - .L_23)
	.align		4
.L_23:
        /*0058*/ 	.word	index@(_Z10dequantizePKaS0_PfPKfS3_S0_S0_)
        /*005c*/ 	.word	0x00000000


	//----- nvinfo : EIATTR_MIN_STACK_SIZE
	.align		4
.L_24:
        /*0060*/ 	.byte	0x04, 0x12
        /*0062*/ 	.short	(.L_26 - .L_25)
	.align		4
.L_25:
        /*0064*/ 	.word	index@(_Z8quantizePKfPaS0_PKab)
        /*0068*/ 	.word	0x00000000


	//----- nvinfo : EIATTR_MIN_STACK_SIZE
	.align		4
.L_26:
        /*006c*/ 	.byte	0x04, 0x12
        /*006e*/ 	.short	(.L_28 - .L_27)
	.align		4
.L_27:
        /*0070*/ 	.word	index@(_Z4initPfj)
        /*0074*/ 	.word	0x00000030
.L_28:


//--------------------- .nv.compat                --------------------------
	.section	.nv.compat,"",@"SHT_CUDA_COMPAT_INFO"
	.align	4
        /*0000*/ 	.byte	0x02, 0x09, 0x00, 0x00, 0x02, 0x02, 0x01, 0x00, 0x02, 0x05, 0x05, 0x00, 0x03, 0x07, 0x01, 0x01
        /*0010*/ 	.byte	0x02, 0x03, 0x00, 0x00, 0x02, 0x06, 0x01, 0x00, 0x04, 0x0b, 0x08, 0x00, 0x01, 0x00, 0x00, 0x00
        /*0020*/ 	.byte	0x00, 0x00, 0x00, 0x00


//--------------------- .nv.info._Z10dequantizePKaS0_PfPKfS3_S0_S0_ --------------------------
	.section	.nv.info._Z10dequantizePKaS0_PfPKfS3_S0_S0_,"",@"SHT_CUDA_INFO"
	.sectionflags	@""
	.align	4


	//----- nvinfo : EIATTR_CUDA_API_VERSION
	.align		4
        /*0000*/ 	.byte	0x04, 0x37
        /*0002*/ 	.short	(.L_30 - .L_29)
.L_29:
        /*0004*/ 	.word	0x00000082


	//----- nvinfo : EIATTR_KPARAM_INFO
	.align		4
.L_30:
        /*0008*/ 	.byte	0x04, 0x17
        /*000a*/ 	.short	(.L_32 - .L_31)
.L_31:
        /*000c*/ 	.word	0x00000000
        /*0010*/ 	.short	0x0006
        /*0012*/ 	.short	0x0030
        /*0014*/ 	.byte	0x00, 0xf5, 0x21, 0x00


	//----- nvinfo : EIATTR_KPARAM_INFO
	.align		4
.L_32:
        /*0018*/ 	.byte	0x04, 0x17
        /*001a*/ 	.short	(.L_34 - .L_33)
.L_33:
        /*001c*/ 	.word	0x00000000
        /*0020*/ 	.short	0x0005
        /*0022*/ 	.short	0x0028
        /*0024*/ 	.byte	0x00, 0xf5, 0x21, 0x00


	//----- nvinfo : EIATTR_KPARAM_INFO
	.align		4
.L_34:
        /*0028*/ 	.byte	0x04, 0x17
        /*002a*/ 	.short	(.L_36 - .L_35)
.L_35:
        /*002c*/ 	.word	0x00000000
        /*0030*/ 	.short	0x0004
        /*0032*/ 	.short	0x0020
        /*0034*/ 	.byte	0x00, 0xf5, 0x21, 0x00


	//----- nvinfo : EIATTR_KPARAM_INFO
	.align		4
.L_36:
        /*0038*/ 	.byte	0x04, 0x17
        /*003a*/ 	.short	(.L_38 - .L_37)
.L_37:
        /*003c*/ 	.word	0x00000000
        /*0040*/ 	.short	0x0003
        /*0042*/ 	.short	0x0018
        /*0044*/ 	.byte	0x00, 0xf5, 0x21, 0x00


	//----- nvinfo : EIATTR_KPARAM_INFO
	.align		4
.L_38:
        /*0048*/ 	.byte	0x04, 0x17
        /*004a*/ 	.short	(.L_40 - .L_39)
.L_39:
        /*004c*/ 	.word	0x00000000
        /*0050*/ 	.short	0x0002
        /*0052*/ 	.short	0x0010
        /*0054*/ 	.byte	0x00, 0xf5, 0x21, 0x00


	//----- nvinfo : EIATTR_KPARAM_INFO
	.align		4
.L_40:
        /*0058*/ 	.byte	0x04, 0x17
        /*005a*/ 	.short	(.L_42 - .L_41)
.L_41:
        /*005c*/ 	.word	0x00000000
        /*0060*/ 	.short	0x0001
        /*0062*/ 	.short	0x0008
        /*0064*/ 	.byte	0x00, 0xf5, 0x21, 0x00


	//----- nvinfo : EIATTR_KPARAM_INFO
	.align		4
.L_42:
        /*0068*/ 	.byte	0x04, 0x17
        /*006a*/ 	.short	(.L_44 - .L_43)
.L_43:
        /*006c*/ 	.word	0x00000000
        /*0070*/ 	.short	0x0000
        /*0072*/ 	.short	0x0000
        /*0074*/ 	.byte	0x00, 0xf5, 0x21, 0x00


	//----- nvinfo : EIATTR_SPARSE_MMA_MASK
	.align		4
.L_44:
        /*0078*/ 	.byte	0x03, 0x50
        /*007a*/ 	.short	0x0000


	//----- nvinfo : EIATTR_MAXREG_COUNT
	.align		4
        /*007c*/ 	.byte	0x03, 0x1b
        /*007e*/ 	.short	0x00ff


	//----- nvinfo : EIATTR_MERCURY_ISA_VERSION
	.align		4
        /*0080*/ 	.byte	0x03, 0x5f
        /*0082*/ 	.short	0x0101


	//----- nvinfo : EIATTR_VRC_CTA_INIT_COUNT
	.align		4
        /*0084*/ 	.byte	0x02, 0x4a
	.zero		1
	.zero		1


	//----- nvinfo : EIATTR_EXIT_INSTR_OFFSETS
	.align		4
        /*0088*/ 	.byte	0x04, 0x1c
        /*008a*/ 	.short	(.L_46 - .L_45)


	//   ....[0]....
.L_45:
        /*008c*/ 	.word	0x000000b0


	//   ....[1]....
        /*0090*/ 	.word	0x000005e0


	//----- nvinfo : EIATTR_CBANK_PARAM_SIZE
	.align		4
.L_46:
        /*0094*/ 	.byte	0x03, 0x19
        /*0096*/ 	.short	0x0038


	//----- nvinfo : EIATTR_PARAM_CBANK
	.align		4
        /*0098*/ 	.byte	0x04, 0x0a
        /*009a*/ 	.short	(.L_48 - .L_47)
	.align		4
.L_47:
        /*009c*/ 	.word	index@(.nv.constant0._Z10dequantizePKaS0_PfPKfS3_S0_S0_)
        /*00a0*/ 	.short	0x0380
        /*00a2*/ 	.short	0x0038


	//----- nvinfo : EIATTR_SW_WAR
	.align		4
.L_48:
        /*00a4*/ 	.byte	0x04, 0x36
        /*00a6*/ 	.short	(.L_50 - .L_49)
.L_49:
        /*00a8*/ 	.word	0x00000008
.L_50:


//--------------------- .nv.info._Z8quantizePKfPaS0_PKab --------------------------
	.section	.nv.info._Z8quantizePKfPaS0_PKab,"",@"SHT_CUDA_INFO"
	.sectionflags	@""
	.align	4


	//----- nvinfo : EIATTR_CUDA_API_VERSION
	.align		4
        /*0000*/ 	.byte	0x04, 0x37
        /*0002*/ 	.short	(.L_52 - .L_51)
.L_51:
        /*0004*/ 	.word	0x00000082


	//----- nvinfo : EIATTR_KPARAM_INFO
	.align		4
.L_52:
        /*0008*/ 	.byte	0x04, 0x17
        /*000a*/ 	.short	(.L_54 - .L_53)
.L_53:
        /*000c*/ 	.word	0x00000000
        /*0010*/ 	.short	0x0004
        /*0012*/ 	.short	0x0020
        /*0014*/ 	.byte	0x00, 0xf0, 0x05, 0x00


	//----- nvinfo : EIATTR_KPARAM_INFO
	.align		4
.L_54:
        /*0018*/ 	.byte	0x04, 0x17
        /*001a*/ 	.short	(.L_56 - .L_55)
.L_55:
        /*001c*/ 	.word	0x00000000
        /*0020*/ 	.short	0x0003
        /*0022*/ 	.short	0x0018
        /*0024*/ 	.byte	0x00, 0xf5, 0x21, 0x00


	//----- nvinfo : EIATTR_KPARAM_INFO
	.align		4
.L_56:
        /*0028*/ 	.byte	0x04, 0x17
        /*002a*/ 	.short	(.L_58 - .L_57)
.L_57:
        /*002c*/ 	.word	0x00000000
        /*0030*/ 	.short	0x0002
        /*0032*/ 	.short	0x0010
        /*0034*/ 	.byte	0x00, 0xf5, 0x21, 0x00


	//----- nvinfo : EIATTR_KPARAM_INFO
	.align		4
.L_58:
        /*0038*/ 	.byte	0x04, 0x17
        /*003a*/ 	.short	(.L_60 - .L_59)
.L_59:
        /*003c*/ 	.word	0x00000000
        /*0040*/ 	.short	0x0001
        /*0042*/ 	.short	0x0008
        /*0044*/ 	.byte	0x00, 0xf5, 0x21, 0x00


	//----- nvinfo : EIATTR_KPARAM_INFO
	.align		4
.L_60:
        /*0048*/ 	.byte	0x04, 0x17
        /*004a*/ 	.short	(.L_62 - .L_61)
.L_61:
        /*004c*/ 	.word	0x00000000
        /*0050*/ 	.short	0x0000
        /*0052*/ 	.short	0x0000
        /*0054*/ 	.byte	0x00, 0xf5, 0x21, 0x00


	//----- nvinfo : EIATTR_SPARSE_MMA_MASK
	.align		4
.L_62:
        /*0058*/ 	.byte	0x03, 0x50
        /*005a*/ 	.short	0x0000


	//----- nvinfo : EIATTR_MAXREG_COUNT
	.align		4
        /*005c*/ 	.byte	0x03, 0x1b
        /*005e*/ 	.short	0x00ff


	//----- nvinfo : EIATTR_MERCURY_ISA_VERSION
	.align		4
        /*0060*/ 	.byte	0x03, 0x5f
        /*0062*/ 	.short	0x0101


	//----- nvinfo : EIATTR_VRC_CTA_INIT_COUNT
	.align		4
        /*0064*/ 	.byte	0x02, 0x4a
	.zero		1
	.zero		1


	//----- nvinfo : EIATTR_EXIT_INSTR_OFFSETS
	.align		4
        /*0068*/ 	.byte	0x04, 0x1c
        /*006a*/ 	.short	(.L_64 - .L_63)


	//   ....[0]....
.L_63:
        /*006c*/ 	.word	0x000000b0


	//   ....[1]....
        /*0070*/ 	.word	0x00000300


	//----- nvinfo : EIATTR_CRS_STACK_SIZE
	.align		4
.L_64:
        /*0074*/ 	.byte	0x04, 0x1e
        /*0076*/ 	.short	(.L_66 - .L_65)
.L_65:
        /*0078*/ 	.word	0x00000000


	//----- nvinfo : EIATTR_CBANK_PARAM_SIZE
	.align		4
.L_66:
        /*007c*/ 	.byte	0x03, 0x19
        /*007e*/ 	.short	0x0021


	//----- nvinfo : EIATTR_PARAM_CBANK
	.align		4
        /*0080*/ 	.byte	0x04, 0x0a
        /*0082*/ 	.short	(.L_68 - .L_67)
	.align		4
.L_67:
        /*0084*/ 	.word	index@(.nv.constant0._Z8quantizePKfPaS0_PKab)
        /*0088*/ 	.short	0x0380
        /*008a*/ 	.short	0x0021


	//----- nvinfo : EIATTR_SW_WAR
	.align		4
.L_68:
        /*008c*/ 	.byte	0x04, 0x36
        /*008e*/ 	.short	(.L_70 - .L_69)
.L_69:
        /*0090*/ 	.word	0x00000008
.L_70:


//--------------------- .nv.info._Z4initPfj       --------------------------
	.section	.nv.info._Z4initPfj,"",@"SHT_CUDA_INFO"
	.sectionflags	@""
	.align	4


	//----- nvinfo : EIATTR_CUDA_API_VERSION
	.align		4
        /*0000*/ 	.byte	0x04, 0x37
        /*0002*/ 	.short	(.L_72 - .L_71)
.L_71:
        /*0004*/ 	.word	0x00000082


	//----- nvinfo : EIATTR_KPARAM_INFO
	.align		4
.L_72:
        /*0008*/ 	.byte	0x04, 0x17
        /*000a*/ 	.short	(.L_74 - .L_73)
.L_73:
        /*000c*/ 	.word	0x00000000
        /*0010*/ 	.short	0x0001
        /*0012*/ 	.short	0x0008
        /*0014*/ 	.byte	0x00, 0xf0, 0x11, 0x00


	//----- nvinfo : EIATTR_KPARAM_INFO
	.align		4
.L_74:
        /*0018*/ 	.byte	0x04, 0x17
        /*001a*/ 	.short	(.L_76 - .L_75)
.L_75:
        /*001c*/ 	.word	0x00000000
        /*0020*/ 	.short	0x0000
        /*0022*/ 	.short	0x0000
        /*0024*/ 	.byte	0x00, 0xf5, 0x21, 0x00


	//----- nvinfo : EIATTR_SPARSE_MMA_MASK
	.align		4
.L_76:
        /*0028*/ 	.byte	0x03, 0x50
        /*002a*/ 	.short	0x0000


	//----- nvinfo : EIATTR_MAXREG_COUNT
	.align		4
        /*002c*/ 	.byte	0x03, 0x1b
        /*002e*/ 	.short	0x00ff


	//----- nvinfo : EIATTR_MERCURY_ISA_VERSION
	.align		4
        /*0030*/ 	.byte	0x03, 0x5f
        /*0032*/ 	.short	0x0101


	//----- nvinfo : EIATTR_VRC_CTA_INIT_COUNT
	.align		4
        /*0034*/ 	.byte	0x02, 0x4a
	.zero		1
	.zero		1


	//----- nvinfo : EIATTR_EXIT_INSTR_OFFSETS
	.align		4
        /*0038*/ 	.byte	0x04, 0x1c
        /*003a*/ 	.short	(.L_78 - .L_77)


	//   ....[0]....
.L_77:
        /*003c*/ 	.word	0x000000c0


	//   ....[1]....
        /*0040*/ 	.word	0x00002800


	//----- nvinfo : EIATTR_CRS_STACK_SIZE
	.align		4
.L_78:
        /*0044*/ 	.byte	0x04, 0x1e
        /*0046*/ 	.short	(.L_80 - .L_79)
.L_79:
        /*0048*/ 	.word	0x00000000


	//----- nvinfo : EIATTR_CBANK_PARAM_SIZE
	.align		4
.L_80:
        /*004c*/ 	.byte	0x03, 0x19
        /*004e*/ 	.short	0x000c


	//----- nvinfo : EIATTR_PARAM_CBANK
	.align		4
        /*0050*/ 	.byte	0x04, 0x0a
        /*0052*/ 	.short	(.L_82 - .L_81)
	.align		4
.L_81:
        /*0054*/ 	.word	index@(.nv.constant0._Z4initPfj)
        /*0058*/ 	.short	0x0380
        /*005a*/ 	.short	0x000c


	//----- nvinfo : EIATTR_SW_WAR
	.align		4
.L_82:
        /*005c*/ 	.byte	0x04, 0x36
        /*005e*/ 	.short	(.L_84 - .L_83)
.L_83:
        /*0060*/ 	.word	0x00000008
.L_84:


//--------------------- .nv.callgraph             --------------------------
	.section	.nv.callgraph,"",@"SHT_CUDA_CALLGRAPH"
	.align	4
	.sectionentsize	8
	.align		4
        /*0000*/ 	.word	0x00000000
	.align		4
        /*0004*/ 	.word	0xffffffff
	.align		4
        /*0008*/ 	.word	0x00000000
	.align		4
        /*000c*/ 	.word	0xfffffffe
	.align		4
        /*0010*/ 	.word	0x00000000
	.align		4
        /*0014*/ 	.word	0xfffffffd
	.align		4
        /*0018*/ 	.word	0x00000000
	.align		4
        /*001c*/ 	.word	0xfffffffc


//--------------------- .nv.constant4             --------------------------
	.section	.nv.constant4,"a",@progbits
	.align	8
	.align		8
.nv.constant4:
        /*0000*/ 	.dword	precalc_xorwow_matrix
	.align		8
        /*0008*/ 	.dword	precalc_xorwow_offset_matrix
	.align		8
        /*0010*/ 	.dword	mrg32k3aM1
	.align		8
        /*0018*/ 	.dword	mrg32k3aM2
	.align		8
        /*0020*/ 	.dword	mrg32k3aM1SubSeq
	.align		8
        /*0028*/ 	.dword	mrg32k3aM2SubSeq
	.align		8
        /*0030*/ 	.dword	mrg32k3aM1Seq
	.align		8
        /*0038*/ 	.dword	mrg32k3aM2Seq


//--------------------- .nv.constant3             --------------------------
	.section	.nv.constant3,"a",@progbits
	.align	8
.nv.constant3:
	.type		__cr_lgamma_table,@object
	.size		__cr_lgamma_table,(.L_8 - __cr_lgamma_table)
__cr_lgamma_table:
        /*0000*/ 	.byte	0x00, 0x00, 0x00, 0x00, 0x00, 0x00, 0x00, 0x00, 0x00, 0x00, 0x00, 0x00, 0x00, 0x00, 0x00, 0x00
        /*0010*/ 	.byte	0xef, 0x39, 0xfa, 0xfe, 0x42, 0x2e, 0xe6, 0x3f, 0x02, 0x20, 0x2a, 0xfa, 0x0b, 0xab, 0xfc, 0x3f
        /*0020*/ 	.byte	0xf9, 0x2c, 0x92, 0x7c, 0xa7, 0x6c, 0x09, 0x40, 0xc9, 0x79, 0x44, 0x3c, 0x64, 0x26, 0x13, 0x40
        /*0030*/ 	.byte	0xca, 0x01, 0xcf, 0x3a, 0x27, 0x51, 0x1a, 0x40, 0x30, 0xcc, 0x2d, 0xf3, 0xe1, 0x0c, 0x21, 0x40
        /*0040*/ 	.byte	0x0d, 0xb7, 0xfc, 0x82, 0x8e, 0x35, 0x25, 0x40
.L_8:


//--------------------- .text._Z10dequantizePKaS0_PfPKfS3_S0_S0_ --------------------------
	.section	.text._Z10dequantizePKaS0_PfPKfS3_S0_S0_,"ax",@progbits
	.align	128
        .global         _Z10dequantizePKaS0_PfPKfS3_S0_S0_
        .type           _Z10dequantizePKaS0_PfPKfS3_S0_S0_,@function
        .size           _Z10dequantizePKaS0_PfPKfS3_S0_S0_,(.L_x_29 - _Z10dequantizePKaS0_PfPKfS3_S0_S0_)
        .other          _Z10dequantizePKaS0_PfPKfS3_S0_S0_,@"STO_CUDA_ENTRY STV_DEFAULT"
_Z10dequantizePKaS0_PfPKfS3_S0_S0_:
.text._Z10dequantizePKaS0_PfPKfS3_S0_S0_:
[----:B------:R-:W-:Y:S01]  /*0000*/  LDC R1, c[0x0][0x37c] ;  /* 0x0000df00ff017b82 */ /* 0x000fe20000000800 */
[----:B------:R-:W0:Y:S07]  /*0010*/  S2R R5, SR_TID.X ;  /* 0x0000000000057919 */ /* 0x000e2e0000002100 */
[----:B------:R-:W1:Y:S01]  /*0020*/  LDC R8, c[0x0][0x364] ;  /* 0x0000d900ff087b82 */ /* 0x000e620000000800 */
[----:B------:R-:W1:Y:S07]  /*0030*/  S2R R3, SR_TID.Y ;  /* 0x0000000000037919 */ /* 0x000e6e0000002200 */
[----:B------:R-:W0:Y:S08]  /*0040*/  S2UR UR5, SR_CTAID.X ;  /* 0x00000000000579c3 */ /* 0x000e300000002500 */
[----:B------:R-:W0:Y:S08]  /*0050*/  LDC R0, c[0x0][0x360] ;  /* 0x0000d800ff007b82 */ /* 0x000e300000000800 */
[----:B------:R-:W1:Y:S01]  /*0060*/  S2UR UR4, SR_CTAID.Y ;  /* 0x00000000000479c3 */ /* 0x000e620000002600 */
[----:B0-----:R-:W-:-:S05]  /*0070*/  IMAD R0, R0, UR5, R5 ;  /* 0x0000000500007c24 */ /* 0x001fca000f8e0205 */
[----:B------:R-:W-:Y:S01]  /*0080*/  ISETP.GT.AND P0, PT, R0, 0x3ff, PT ;  /* 0x000003ff0000780c */ /* 0x000fe20003f04270 */
[----:B-1----:R-:W-:-:S05]  /*0090*/  IMAD R8, R8, UR4, R3 ;  /* 0x0000000408087c24 */ /* 0x002fca000f8e0203 */
[----:B------:R-:W-:-:S13]  /*00a0*/  ISETP.GT.U32.OR P0, PT, R8, 0x3ff, P0 ;  /* 0x000003ff0800780c */ /* 0x000fda0000704470 */
[----:B------:R-:W-:Y:S05]  /*00b0*/  @P0 EXIT ;  /* 0x000000000000094d */ /* 0x000fea0003800000 */
[----:B------:R-:W0:Y:S01]  /*00c0*/  LDCU.64 UR4, c[0x0][0x3a8] ;  /* 0x00007500ff0477ac */ /* 0x000e220008000a00 */
[----:B------:R-:W1:Y:S01]  /*00d0*/  LDCU.64 UR8, c[0x0][0x3b0] ;  /* 0x00007600ff0877ac */ /* 0x000e620008000a00 */
[----:B------:R-:W2:Y:S01]  /*00e0*/  LDCU.64 UR6, c[0x0][0x358] ;  /* 0x00006b00ff0677ac */ /* 0x000ea20008000a00 */
[----:B0-----:R-:W-:Y:S02]  /*00f0*/  IADD3 R2, P0, PT, R8, UR4, RZ ;  /* 0x0000000408027c10 */ /* 0x001fe4000ff1e0ff */
[C---:B-1----:R-:W-:Y:S02]  /*0100*/  IADD3 R4, P1, PT, R0.reuse, UR8, RZ ;  /* 0x0000000800047c10 */ /* 0x042fe4000ff3e0ff */
[----:B------:R-:W-:Y:S01]  /*0110*/  IADD3.X R3, PT, PT, RZ, UR5, RZ, P0, !PT ;  /* 0x00000005ff037c10 */ /* 0x000fe200087fe4ff */
[----:B------:R-:W0:Y:S01]  /*0120*/  LDCU.64 UR4, c[0x0][0x380] ;  /* 0x00007000ff0477ac */ /* 0x000e220008000a00 */
[----:B------:R-:W-:-:S03]  /*0130*/  LEA.HI.X.SX32 R5, R0, UR9, 0x1, P1 ;  /* 0x0000000900057c11 */ /* 0x000fc600088f0eff */
[----:B--2---:R1:W5:Y:S04]  /*0140*/  LDG.E.S8 R9, desc[UR6][R2.64] ;  /* 0x0000000602097981 */ /* 0x004368000c1e1300 */
[----:B------:R1:W5:Y:S01]  /*0150*/  LDG.E.S8 R10, desc[UR6][R4.64] ;  /* 0x00000006040a7981 */ /* 0x000362000c1e1300 */
[----:B------:R-:W-:Y:S01]  /*0160*/  IMAD.SHL.U32 R7, R8, 0x400, RZ ;  /* 0x0000040008077824 */ /* 0x000fe200078e00ff */
[----:B------:R-:W-:Y:S01]  /*0170*/  MOV R11, R0 ;  /* 0x00000000000b7202 */ /* 0x000fe20000000f00 */
[----:B------:R-:W-:-:S03]  /*0180*/  IMAD.MOV.U32 R6, RZ, RZ, RZ ;  /* 0x000000ffff067224 */ /* 0x000fc600078e00ff */
[----:B0-----:R-:W-:Y:S01]  /*0190*/  IADD3 R14, P0, PT, R7, UR4, RZ ;  /* 0x00000004070e7c10 */ /* 0x001fe2000ff1e0ff */
[----:B------:R-:W-:-:S03]  /*01a0*/  UMOV UR4, URZ ;  /* 0x000000ff00047c82 */ /* 0x000fc60008000000 */
[----:B------:R-:W-:-:S04]  /*01b0*/  IADD3 R14, P1, PT, R14, 0x3, RZ ;  /* 0x000000030e0e7810 */ /* 0x000fc80007f3e0ff */
[----:B-1----:R-:W-:-:S09]  /*01c0*/  IADD3.X R15, PT, PT, RZ, UR5, RZ, P1, P0 ;  /* 0x00000005ff0f7c10 */ /* 0x002fd20008fe04ff */
.L_x_0:
[----:B------:R-:W0:Y:S01]  /*01d0*/  LDC.64 R4, c[0x0][0x388] ;  /* 0x0000e200ff047b82 */ /* 0x000e220000000a00 */
[----:B------:R-:W-:Y:S01]  /*01e0*/  SHF.R.S32.HI R2, RZ, 0x1f, R11 ;  /* 0x0000001fff027819 */ /* 0x000fe2000001140b */
[----:B------:R-:W-:Y:S01]  /*01f0*/  IMAD.MOV.U32 R3, RZ, RZ, R15 ;  /* 0x000000ffff037224 */ /* 0x000fe200078e000f */
[----:B0-----:R-:W-:-:S04]  /*0200*/  IADD3 R4, P0, P1, R11, 0x1000, R4 ;  /* 0x000010000b047810 */ /* 0x001fc8000791e004 */
[----:B------:R-:W-:Y:S02]  /*0210*/  IADD3.X R5, PT, PT, R2, R5, RZ, P0, P1 ;  /* 0x0000000502057210 */ /* 0x000fe400007e24ff */
[----:B------:R-:W-:-:S03]  /*0220*/  MOV R2, R14 ;  /* 0x0000000e00027202 */ /* 0x000fc60000000f00 */
[----:B------:R-:W2:Y:S04]  /*0230*/  LDG.E.S8 R27, desc[UR6][R4.64+-0x1000] ;  /* 0xfff00006041b7981 */ /* 0x000ea8000c1e1300 */
[----:B------:R-:W3:Y:S04]  /*0240*/  LDG.E.S8 R26, desc[UR6][R2.64+-0x3] ;  /* 0xfffffd06021a7981 */ /* 0x000ee8000c1e1300 */
[----:B------:R-:W4:Y:S04]  /*0250*/  LDG.E.S8 R22, desc[UR6][R2.64+-0x2] ;  /* 0xfffffe0602167981 */ /* 0x000f28000c1e1300 */
        /* <DEDUP_REMOVED lines=11> */
[----:B------:R0:W4:Y:S04]  /*0310*/  LDG.E.S8 R25, desc[UR6][R4.64+0xc00] ;  /* 0x000c000604197981 */ /* 0x000128000c1e1300 */
[----:B------:R-:W4:Y:S01]  /*0320*/  LDG.E.S8 R24, desc[UR6][R2.64+0x4] ;  /* 0x0000040602187981 */ /* 0x000f22000c1e1300 */
[----:B------:R-:W-:-:S04]  /*0330*/  UIADD3 UR4, UPT, UPT, UR4, 0x8, URZ ;  /* 0x0000000804047890 */ /* 0x000fc8000fffe0ff */
[----:B------:R-:W-:Y:S01]  /*0340*/  UISETP.NE.AND UP0, UPT, UR4, 0x400, UPT ;  /* 0x000004000400788c */ /* 0x000fe2000bf05270 */
[----:B------:R-:W-:Y:S01]  /*0350*/  IADD3 R11, PT, PT, R11, 0x2000, RZ ;  /* 0x000020000b0b7810 */ /* 0x000fe20007ffe0ff */
[----:B--2--5:R-:W-:Y:S01]  /*0360*/  IMAD.IADD R27, R27, 0x1, -R10 ;  /* 0x000000011b1b7824 */ /* 0x024fe200078e0a0a */
[C---:B---3--:R-:W-:Y:S02]  /*0370*/  IADD3 R29, PT, PT, -R9.reuse, R26, RZ ;  /* 0x0000001a091d7210 */ /* 0x048fe40007ffe1ff */
[----:B----4-:R-:W-:-:S03]  /*0380*/  IADD3 R22, PT, PT, -R9, R22, RZ ;  /* 0x0000001609167210 */ /* 0x010fc60007ffe1ff */
[----:B------:R-:W-:Y:S02]  /*0390*/  IMAD R27, R29, R27, R6 ;  /* 0x0000001b1d1b7224 */ /* 0x000fe400078e0206 */
[----:B------:R-:W-:Y:S01]  /*03a0*/  IMAD.IADD R23, R23, 0x1, -R10 ;  /* 0x0000000117177824 */ /* 0x000fe200078e0a0a */
[----:B------:R-:W-:-:S03]  /*03b0*/  IADD3 R29, PT, PT, -R9, R20, RZ ;  /* 0x00000014091d7210 */ /* 0x000fc60007ffe1ff */
[----:B------:R-:W-:Y:S02]  /*03c0*/  IMAD R22, R22, R23, R27 ;  /* 0x0000001716167224 */ /* 0x000fe400078e021b */
[----:B------:R-:W-:Y:S01]  /*03d0*/  IMAD.IADD R21, R21, 0x1, -R10 ;  /* 0x0000000115157824 */ /* 0x000fe200078e0a0a */
[----:B------:R-:W-:-:S03]  /*03e0*/  IADD3 R18, PT, PT, -R9, R18, RZ ;  /* 0x0000001209127210 */ /* 0x000fc60007ffe1ff */
[----:B------:R-:W-:Y:S02]  /*03f0*/  IMAD R21, R29, R21, R22 ;  /* 0x000000151d157224 */ /* 0x000fe400078e0216 */
[----:B------:R-:W-:Y:S01]  /*0400*/  IMAD.IADD R19, R19, 0x1, -R10 ;  /* 0x0000000113137824 */ /* 0x000fe200078e0a0a */
[----:B0-----:R-:W-:-:S03]  /*0410*/  IADD3 R5, PT, PT, -R9, R16, RZ ;  /* 0x0000001009057210 */ /* 0x001fc60007ffe1ff */
        /* <DEDUP_REMOVED lines=8> */
[----:B------:R-:W-:Y:S02]  /*04a0*/  IADD3 R14, P0, PT, R2, 0x8, RZ ;  /* 0x00000008020e7810 */ /* 0x000fe40007f1e0ff */
[----:B------:R-:W-:Y:S01]  /*04b0*/  IADD3 R25, PT, PT, -R10, R25, RZ ;  /* 0x000000190a197210 */ /* 0x000fe20007ffe1ff */
[----:B------:R-:W-:Y:S01]  /*04c0*/  IMAD R5, R12, R13, R5 ;  /* 0x0000000d0c057224 */ /* 0x000fe200078e0205 */
[----:B------:R-:W-:Y:S01]  /*04d0*/  IADD3 R24, PT, PT, -R9, R24, RZ ;  /* 0x0000001809187210 */ /* 0x000fe20007ffe1ff */
[----:B------:R-:W-:-:S04]  /*04e0*/  IMAD.X R15, RZ, RZ, R3, P0 ;  /* 0x000000ffff0f7224 */ /* 0x000fc800000e0603 */
[----:B------:R-:W-:Y:S01]  /*04f0*/  IMAD R6, R24, R25, R5 ;  /* 0x0000001918067224 */ /* 0x000fe200078e0205 */
[----:B------:R-:W-:Y:S06]  /*0500*/  BRA.U UP0, `(.L_x_0) ;  /* 0xfffffffd00307547 */ /* 0x000fec000b83ffff */
[----:B------:R-:W0:Y:S08]  /*0510*/  LDC.64 R2, c[0x0][0x398] ;  /* 0x0000e600ff027b82 */ /* 0x000e300000000a00 */
[----:B------:R-:W1:Y:S01]  /*0520*/  LDC.64 R4, c[0x0][0x3a0] ;  /* 0x0000e800ff047b82 */ /* 0x000e620000000a00 */
[----:B0-----:R-:W-:-:S06]  /*0530*/  IMAD.WIDE.U32 R8, R8, 0x4, R2 ;  /* 0x0000000408087825 */ /* 0x001fcc00078e0002 */
[----:B------:R-:W2:Y:S01]  /*0540*/  LDG.E R9, desc[UR6][R8.64] ;  /* 0x0000000608097981 */ /* 0x000ea2000c1e1900 */
[C---:B-1----:R-:W-:Y:S02]  /*0550*/  IMAD.WIDE R2, R0.reuse, 0x4, R4 ;  /* 0x0000000400027825 */ /* 0x042fe400078e0204 */
[----:B------:R-:W0:Y:S04]  /*0560*/  LDC.64 R4, c[0x0][0x390] ;  /* 0x0000e400ff047b82 */ /* 0x000e280000000a00 */
[----:B------:R-:W3:Y:S01]  /*0570*/  LDG.E R3, desc[UR6][R2.64] ;  /* 0x0000000602037981 */ /* 0x000ee2000c1e1900 */
[----:B------:R-:W-:Y:S02]  /*0580*/  I2FP.F32.S32 R6, R6 ;  /* 0x0000000600067245 */ /* 0x000fe40000201400 */
[----:B------:R-:W-:-:S05]  /*0590*/  IADD3 R7, PT, PT, R0, R7, RZ ;  /* 0x0000000700077210 */ /* 0x000fca0007ffe0ff */
[----:B0-----:R-:W-:-:S04]  /*05a0*/  IMAD.WIDE R4, R7, 0x4, R4 ;  /* 0x0000000407047825 */ /* 0x001fc800078e0204 */
[----:B--2---:R-:W-:-:S04]  /*05b0*/  FMUL R6, R6, R9 ;  /* 0x0000000906067220 */ /* 0x004fc80000400000 */
[----:B---3--:R-:W-:-:S05]  /*05c0*/  FMUL R7, R6, R3 ;  /* 0x0000000306077220 */ /* 0x008fca0000400000 */
[----:B------:R-:W-:Y:S01]  /*05d0*/  STG.E desc[UR6][R4.64], R7 ;  /* 0x0000000704007986 */ /* 0x000fe2000c101906 */
[----:B------:R-:W-:Y:S05]  /*05e0*/  EXIT ;  /* 0x000000000000794d */ /* 0x000fea0003800000 */
.L_x_1:
[----:B------:R-:W-:-:S00]  /*05f0*/  BRA `(.L_x_1) ;  /* 0xfffffffc00fc7947 */ /* 0x000fc0000383ffff */
[----:B------:R-:W-:-:S00]  /*0600*/  NOP ;  /* 0x0000000000007918 */ /* 0x000fc00000000000 */
[----:B------:R-:W-:-:S00]  /*0610*/  NOP ;  /* 0x0000000000007918 */ /* 0x000fc00000000000 */
[----:B------:R-:W-:-:S00]  /*0620*/  NOP ;  /* 0x0000000000007918 */ /* 0x000fc00000000000 */
[----:B------:R-:W-:-:S00]  /*0630*/  NOP ;  /* 0x0000000000007918 */ /* 0x000fc00000000000 */
[----:B------:R-:W-:-:S00]  /*0640*/  NOP ;  /* 0x0000000000007918 */ /* 0x000fc00000000000 */
[----:B------:R-:W-:-:S00]  /*0650*/  NOP ;  /* 0x0000000000007918 */ /* 0x000fc00000000000 */
[----:B------:R-:W-:-:S00]  /*0660*/  NOP ;  /* 0x0000000000007918 */ /* 0x000fc00000000000 */
[----:B------:R-:W-:-:S00]  /*0670*/  NOP ;  /* 0x0000000000007918 */ /* 0x000fc00000000000 */
.L_x_29:


//--------------------- .text._Z8quantizePKfPaS0_PKab --------------------------
	.section	.text._Z8quantizePKfPaS0_PKab,"ax",@progbits
	.align	128
        .global         _Z8quantizePKfPaS0_PKab
        .type           _Z8quantizePKfPaS0_PKab,@function
        .size           _Z8quantizePKfPaS0_PKab,(.L_x_28 - _Z8quantizePKfPaS0_PKab)
        .other          _Z8quantizePKfPaS0_PKab,@"STO_CUDA_ENTRY STV_DEFAULT"
_Z8quantizePKfPaS0_PKab:
.text._Z8quantizePKfPaS0_PKab:
        /* <DEDUP_REMOVED lines=12> */
[----:B------:R-:W0:Y:S01]  /*00c0*/  LDCU.U8 UR4, c[0x0][0x3a0] ;  /* 0x00007400ff0477ac */ /* 0x000e220008000000 */
[----:B------:R-:W1:Y:S01]  /*00d0*/  LDC.64 R6, c[0x0][0x390] ;  /* 0x0000e400ff067b82 */ /* 0x000e620000000a00 */
[----:B------:R-:W2:Y:S07]  /*00e0*/  LDCU.64 UR6, c[0x0][0x358] ;  /* 0x00006b00ff0677ac */ /* 0x000eae0008000a00 */
[----:B------:R-:W3:Y:S01]  /*00f0*/  LDC.64 R8, c[0x0][0x380] ;  /* 0x0000e000ff087b82 */ /* 0x000ee20000000a00 */
[----:B0-----:R-:W-:-:S06]  /*0100*/  UPRMT UR4, UR4, 0x8880, URZ ;  /* 0x0000888004047896 */ /* 0x001fcc00080000ff */
[----:B------:R-:W-:-:S04]  /*0110*/  ISETP.NE.AND P0, PT, RZ, UR4, PT ;  /* 0x00000004ff007c0c */ /* 0x000fc8000bf05270 */
[----:B------:R-:W-:Y:S01]  /*0120*/  SEL R5, R3, R2, !P0 ;  /* 0x0000000203057207 */ /* 0x000fe20004000000 */
[----:B------:R-:W0:Y:S04]  /*0130*/  LDCU.64 UR4, c[0x0][0x398] ;  /* 0x00007300ff0477ac */ /* 0x000e280008000a00 */
[----:B-1----:R-:W-:-:S06]  /*0140*/  IMAD.WIDE R6, R5, 0x4, R6 ;  /* 0x0000000405067825 */ /* 0x002fcc00078e0206 */
[----:B--2---:R-:W2:Y:S01]  /*0150*/  LDG.E R7, desc[UR6][R6.64] ;  /* 0x0000000606077981 */ /* 0x004ea2000c1e1900 */
[----:B------:R-:W-:-:S04]  /*0160*/  IMAD R2, R2, 0x400, R3 ;  /* 0x0000040002027824 */ /* 0x000fc800078e0203 */
[----:B---3--:R-:W-:-:S05]  /*0170*/  IMAD.WIDE R8, R2, 0x4, R8 ;  /* 0x0000000402087825 */ /* 0x008fca00078e0208 */
[----:B------:R-:W3:Y:S01]  /*0180*/  LDG.E R0, desc[UR6][R8.64] ;  /* 0x0000000608007981 */ /* 0x000ee2000c1e1900 */
[----:B0-----:R-:W-:-:S04]  /*0190*/  IADD3 R4, P0, PT, R5, UR4, RZ ;  /* 0x0000000405047c10 */ /* 0x001fc8000ff1e0ff */
[----:B------:R-:W-:-:S05]  /*01a0*/  LEA.HI.X.SX32 R5, R5, UR5, 0x1, P0 ;  /* 0x0000000505057c11 */ /* 0x000fca00080f0eff */
[----:B------:R0:W5:Y:S01]  /*01b0*/  LDG.E.S8 R4, desc[UR6][R4.64] ;  /* 0x0000000604047981 */ /* 0x000162000c1e1300 */
[----:B------:R-:W-:Y:S01]  /*01c0*/  BSSY.RECONVERGENT B0, `(.L_x_2) ;  /* 0x000000c000007945 */ /* 0x000fe20003800200 */
[----:B--2---:R-:W1:Y:S08]  /*01d0*/  MUFU.RCP R10, R7 ;  /* 0x00000007000a7308 */ /* 0x004e700000001000 */
[----:B---3--:R-:W2:Y:S01]  /*01e0*/  FCHK P0, R0, R7 ;  /* 0x0000000700007302 */ /* 0x008ea20000000000 */
[----:B-1----:R-:W-:-:S04]  /*01f0*/  FFMA R3, -R7, R10, 1 ;  /* 0x3f80000007037423 */ /* 0x002fc8000000010a */
[----:B------:R-:W-:-:S04]  /*0200*/  FFMA R3, R10, R3, R10 ;  /* 0x000000030a037223 */ /* 0x000fc8000000000a */
[----:B------:R-:W-:-:S04]  /*0210*/  FFMA R6, R0, R3, RZ ;  /* 0x0000000300067223 */ /* 0x000fc800000000ff */
[----:B------:R-:W-:-:S04]  /*0220*/  FFMA R10, -R7, R6, R0 ;  /* 0x00000006070a7223 */ /* 0x000fc80000000100 */
[----:B------:R-:W-:Y:S01]  /*0230*/  FFMA R3, R3, R10, R6 ;  /* 0x0000000a03037223 */ /* 0x000fe20000000006 */
[----:B0-2---:R-:W-:Y:S06]  /*0240*/  @!P0 BRA `(.L_x_3) ;  /* 0x00000000000c8947 */ /* 0x005fec0003800000 */
[----:B------:R-:W-:-:S07]  /*0250*/  MOV R6, 0x270 ;  /* 0x0000027000067802 */ /* 0x000fce0000000f00 */
[----:B-----5:R-:W-:Y:S05]  /*0260*/  CALL.REL.NOINC `($__internal_0_$__cuda_sm3x_div_rn_noftz_f32_slowpath) ;  /* 0x0000000000287944 */ /* 0x020fea0003c00000 */
[----:B------:R-:W-:-:S07]  /*0270*/  IMAD.MOV.U32 R3, RZ, RZ, R0 ;  /* 0x000000ffff037224 */ /* 0x000fce00078e0000 */
.L_x_3:
[----:B------:R-:W-:Y:S05]  /*0280*/  BSYNC.RECONVERGENT B0 ;  /* 0x0000000000007941 */ /* 0x000fea0003800200 */
.L_x_2:
[----:B------:R-:W0:Y:S01]  /*0290*/  LDCU.64 UR4, c[0x0][0x388] ;  /* 0x00007100ff0477ac */ /* 0x000e220008000a00 */
[----:B------:R-:W1:Y:S02]  /*02a0*/  F2I.NTZ R3, R3 ;  /* 0x0000000300037305 */ /* 0x000e640000203100 */
[----:B-1---5:R-:W-:Y:S02]  /*02b0*/  VIADDMNMX R4, R3, R4, 0x7f, PT ;  /* 0x0000007f03047446 */ /* 0x022fe40003800104 */
[----:B0-----:R-:W-:Y:S02]  /*02c0*/  IADD3 R6, P0, PT, R2, UR4, RZ ;  /* 0x0000000402067c10 */ /* 0x001fe4000ff1e0ff */
[----:B------:R-:W-:Y:S02]  /*02d0*/  VIMNMX R5, PT, PT, R4, -0x80, !PT ;  /* 0xffffff8004057848 */ /* 0x000fe40007fe0100 */
[----:B------:R-:W-:-:S05]  /*02e0*/  LEA.HI.X.SX32 R7, R2, UR5, 0x1, P0 ;  /* 0x0000000502077c11 */ /* 0x000fca00080f0eff */
[----:B------:R-:W-:Y:S01]  /*02f0*/  STG.E.U8 desc[UR6][R6.64], R5 ;  /* 0x0000000506007986 */ /* 0x000fe2000c101106 */
[----:B------:R-:W-:Y:S05]  /*0300*/  EXIT ;  /* 0x000000000000794d */ /* 0x000fea0003800000 */
        .weak           $__internal_0_$__cuda_sm3x_div_rn_noftz_f32_slowpath
        .type           $__internal_0_$__cuda_sm3x_div_rn_noftz_f32_slowpath,@function
        .size           $__internal_0_$__cuda_sm3x_div_rn_noftz_f32_slowpath,(.L_x_28 - $__internal_0_$__cuda_sm3x_div_rn_noftz_f32_slowpath)
$__internal_0_$__cuda_sm3x_div_rn_noftz_f32_slowpath:
[----:B------:R-:W-:Y:S01]  /*0310*/  SHF.R.U32.HI R5, RZ, 0x17, R7 ;  /* 0x00000017ff057819 */ /* 0x000fe20000011607 */
[----:B------:R-:W-:Y:S01]  /*0320*/  BSSY.RECONVERGENT B1, `(.L_x_4) ;  /* 0x0000064000017945 */ /* 0x000fe20003800200 */
[--C-:B------:R-:W-:Y:S01]  /*0330*/  SHF.R.U32.HI R3, RZ, 0x17, R0.reuse ;  /* 0x00000017ff037819 */ /* 0x100fe20000011600 */
[----:B------:R-:W-:Y:S01]  /*0340*/  IMAD.MOV.U32 R9, RZ, RZ, R0 ;  /* 0x000000ffff097224 */ /* 0x000fe200078e0000 */
[----:B------:R-:W-:Y:S02]  /*0350*/  LOP3.LUT R8, R5, 0xff, RZ, 0xc0, !PT ;  /* 0x000000ff05087812 */ /* 0x000fe400078ec0ff */
[----:B------:R-:W-:-:S03]  /*0360*/  LOP3.LUT R5, R3, 0xff, RZ, 0xc0, !PT ;  /* 0x000000ff03057812 */ /* 0x000fc600078ec0ff */
[----:B------:R-:W-:Y:S02]  /*0370*/  VIADD R12, R8, 0xffffffff ;  /* 0xffffffff080c7836 */ /* 0x000fe40000000000 */
[----:B------:R-:W-:-:S03]  /*0380*/  VIADD R11, R5, 0xffffffff ;  /* 0xffffffff050b7836 */ /* 0x000fc60000000000 */
[----:B------:R-:W-:-:S04]  /*0390*/  ISETP.GT.U32.AND P0, PT, R12, 0xfd, PT ;  /* 0x000000fd0c00780c */ /* 0x000fc80003f04070 */
[----:B------:R-:W-:-:S13]  /*03a0*/  ISETP.GT.U32.OR P0, PT, R11, 0xfd, P0 ;  /* 0x000000fd0b00780c */ /* 0x000fda0000704470 */
[----:B------:R-:W-:Y:S01]  /*03b0*/  @!P0 IMAD.MOV.U32 R10, RZ, RZ, RZ ;  /* 0x000000ffff0a8224 */ /* 0x000fe200078e00ff */
[----:B------:R-:W-:Y:S06]  /*03c0*/  @!P0 BRA `(.L_x_5) ;  /* 0x0000000000608947 */ /* 0x000fec0003800000 */
[----:B------:R-:W-:Y:S01]  /*03d0*/  FSETP.GTU.FTZ.AND P0, PT, |R0|, +INF , PT ;  /* 0x7f8000000000780b */ /* 0x000fe20003f1c200 */
[----:B------:R-:W-:Y:S01]  /*03e0*/  IMAD.MOV.U32 R3, RZ, RZ, R7 ;  /* 0x000000ffff037224 */ /* 0x000fe200078e0007 */
[----:B------:R-:W-:-:S04]  /*03f0*/  FSETP.GTU.FTZ.AND P1, PT, |R7|, +INF , PT ;  /* 0x7f8000000700780b */ /* 0x000fc80003f3c200 */
[----:B------:R-:W-:-:S13]  /*0400*/  PLOP3.LUT P0, PT, P0, P1, PT, 0xf8, 0x8f ;  /* 0x00000000008f781c */ /* 0x000fda0000703f70 */
[----:B------:R-:W-:Y:S05]  /*0410*/  @P0 BRA `(.L_x_6) ;  /* 0x00000004004c0947 */ /* 0x000fea0003800000 */
[----:B------:R-:W-:-:S13]  /*0420*/  LOP3.LUT P0, RZ, R7, 0x7fffffff, R9, 0xc8, !PT ;  /* 0x7fffffff07ff7812 */ /* 0x000fda000780c809 */
[----:B------:R-:W-:Y:S05]  /*0430*/  @!P0 BRA `(.L_x_7) ;  /* 0x00000004003c8947 */ /* 0x000fea0003800000 */
[C---:B------:R-:W-:Y:S02]  /*0440*/  FSETP.NEU.FTZ.AND P2, PT, |R0|.reuse, +INF , PT ;  /* 0x7f8000000000780b */ /* 0x040fe40003f5d200 */
[----:B------:R-:W-:Y:S02]  /*0450*/  FSETP.NEU.FTZ.AND P1, PT, |R3|, +INF , PT ;  /* 0x7f8000000300780b */ /* 0x000fe40003f3d200 */
[----:B------:R-:W-:-:S11]  /*0460*/  FSETP.NEU.FTZ.AND P0, PT, |R0|, +INF , PT ;  /* 0x7f8000000000780b */ /* 0x000fd60003f1d200 */
[----:B------:R-:W-:Y:S05]  /*0470*/  @!P1 BRA !P2, `(.L_x_7) ;  /* 0x00000004002c9947 */ /* 0x000fea0005000000 */
[----:B------:R-:W-:-:S04]  /*0480*/  LOP3.LUT P2, RZ, R9, 0x7fffffff, RZ, 0xc0, !PT ;  /* 0x7fffffff09ff7812 */ /* 0x000fc8000784c0ff */
[----:B------:R-:W-:-:S13]  /*0490*/  PLOP3.LUT P1, PT, P1, P2, PT, 0x2f, 0xf2 ;  /* 0x0000000000f2781c */ /* 0x000fda0000f24577 */
[----:B------:R-:W-:Y:S05]  /*04a0*/  @P1 BRA `(.L_x_8) ;  /* 0x0000000400181947 */ /* 0x000fea0003800000 */
[----:B------:R-:W-:-:S04]  /*04b0*/  LOP3.LUT P1, RZ, R7, 0x7fffffff, RZ, 0xc0, !PT ;  /* 0x7fffffff07ff7812 */ /* 0x000fc8000782c0ff */
[----:B------:R-:W-:-:S13]  /*04c0*/  PLOP3.LUT P0, PT, P0, P1, PT, 0x2f, 0xf2 ;  /* 0x0000000000f2781c */ /* 0x000fda0000702577 */
[----:B------:R-:W-:Y:S05]  /*04d0*/  @P0 BRA `(.L_x_9) ;  /* 0x0000000400000947 */ /* 0x000fea0003800000 */
[----:B------:R-:W-:Y:S02]  /*04e0*/  ISETP.GE.AND P0, PT, R11, RZ, PT ;  /* 0x000000ff0b00720c */ /* 0x000fe40003f06270 */
[----:B------:R-:W-:-:S11]  /*04f0*/  ISETP.GE.AND P1, PT, R12, RZ, PT ;  /* 0x000000ff0c00720c */ /* 0x000fd60003f26270 */
[----:B------:R-:W-:Y:S02]  /*0500*/  @P0 IMAD.MOV.U32 R10, RZ, RZ, RZ ;  /* 0x000000ffff0a0224 */ /* 0x000fe400078e00ff */
[----:B------:R-:W-:Y:S01]  /*0510*/  @!P0 FFMA R9, R0, 1.84467440737095516160e+19, RZ ;  /* 0x5f80000000098823 */ /* 0x000fe200000000ff */
[----:B------:R-:W-:Y:S02]  /*0520*/  @!P0 IMAD.MOV.U32 R10, RZ, RZ, -0x40 ;  /* 0xffffffc0ff0a8424 */ /* 0x000fe400078e00ff */
[----:B------:R-:W-:Y:S02]  /*0530*/  @!P1 FFMA R7, R3, 1.84467440737095516160e+19, RZ ;  /* 0x5f80000003079823 */ /* 0x000fe400000000ff */
[----:B------:R-:W-:-:S07]  /*0540*/  @!P1 VIADD R10, R10, 0x40 ;  /* 0x000000400a0a9836 */ /* 0x000fce0000000000 */
.L_x_5:
[----:B------:R-:W-:Y:S01]  /*0550*/  LEA R0, R8, 0xc0800000, 0x17 ;  /* 0xc080000008007811 */ /* 0x000fe200078eb8ff */
[----:B------:R-:W-:Y:S01]  /*0560*/  VIADD R5, R5, 0xffffff81 ;  /* 0xffffff8105057836 */ /* 0x000fe20000000000 */
[----:B------:R-:W-:Y:S03]  /*0570*/  BSSY.RECONVERGENT B2, `(.L_x_10) ;  /* 0x0000035000027945 */ /* 0x000fe60003800200 */
[----:B------:R-:W-:Y:S02]  /*0580*/  IMAD.IADD R7, R7, 0x1, -R0 ;  /* 0x0000000107077824 */ /* 0x000fe400078e0a00 */
[C---:B------:R-:W-:Y:S01]  /*0590*/  IMAD R0, R5.reuse, -0x800000, R9 ;  /* 0xff80000005007824 */ /* 0x040fe200078e0209 */
[----:B------:R-:W-:Y:S01]  /*05a0*/  IADD3 R5, PT, PT, R5, 0x7f, -R8 ;  /* 0x0000007f05057810 */ /* 0x000fe20007ffe808 */
[----:B------:R-:W0:Y:S01]  /*05b0*/  MUFU.RCP R3, R7 ;  /* 0x0000000700037308 */ /* 0x000e220000001000 */
[----:B------:R-:W-:-:S03]  /*05c0*/  FADD.FTZ R11, -R7, -RZ ;  /* 0x800000ff070b7221 */ /* 0x000fc60000010100 */
[----:B------:R-:W-:Y:S02]  /*05d0*/  IMAD.IADD R5, R5, 0x1, R10 ;  /* 0x0000000105057824 */ /* 0x000fe400078e020a */
[----:B0-----:R-:W-:-:S04]  /*05e0*/  FFMA R12, R3, R11, 1 ;  /* 0x3f800000030c7423 */ /* 0x001fc8000000000b */
[----:B------:R-:W-:-:S04]  /*05f0*/  FFMA R14, R3, R12, R3 ;  /* 0x0000000c030e7223 */ /* 0x000fc80000000003 */
[----:B------:R-:W-:-:S04]  /*0600*/  FFMA R3, R0, R14, RZ ;  /* 0x0000000e00037223 */ /* 0x000fc800000000ff */
[----:B------:R-:W-:-:S04]  /*0610*/  FFMA R12, R11, R3, R0 ;  /* 0x000000030b0c7223 */ /* 0x000fc80000000000 */
[----:B------:R-:W-:-:S04]  /*0620*/  FFMA R9, R14, R12, R3 ;  /* 0x0000000c0e097223 */ /* 0x000fc80000000003 */
[----:B------:R-:W-:-:S04]  /*0630*/  FFMA R12, R11, R9, R0 ;  /* 0x000000090b0c7223 */ /* 0x000fc80000000000 */
[----:B------:R-:W-:-:S05]  /*0640*/  FFMA R0, R14, R12, R9 ;  /* 0x0000000c0e007223 */ /* 0x000fca0000000009 */
[----:B------:R-:W-:-:S04]  /*0650*/  SHF.R.U32.HI R3, RZ, 0x17, R0 ;  /* 0x00000017ff037819 */ /* 0x000fc80000011600 */
[----:B------:R-:W-:-:S05]  /*0660*/  LOP3.LUT R3, R3, 0xff, RZ, 0xc0, !PT ;  /* 0x000000ff03037812 */ /* 0x000fca00078ec0ff */
[----:B------:R-:W-:-:S04]  /*0670*/  IMAD.IADD R7, R3, 0x1, R5 ;  /* 0x0000000103077824 */ /* 0x000fc800078e0205 */
[----:B------:R-:W-:-:S05]  /*0680*/  VIADD R3, R7, 0xffffffff ;  /* 0xffffffff07037836 */ /* 0x000fca0000000000 */
[----:B------:R-:W-:-:S13]  /*0690*/  ISETP.GE.U32.AND P0, PT, R3, 0xfe, PT ;  /* 0x000000fe0300780c */ /* 0x000fda0003f06070 */
[----:B------:R-:W-:Y:S05]  /*06a0*/  @!P0 BRA `(.L_x_11) ;  /* 0x0000000000808947 */ /* 0x000fea0003800000 */
[----:B------:R-:W-:-:S13]  /*06b0*/  ISETP.GT.AND P0, PT, R7, 0xfe, PT ;  /* 0x000000fe0700780c */ /* 0x000fda0003f04270 */
[----:B------:R-:W-:Y:S05]  /*06c0*/  @P0 BRA `(.L_x_12) ;  /* 0x00000000006c0947 */ /* 0x000fea0003800000 */
[----:B------:R-:W-:-:S13]  /*06d0*/  ISETP.GE.AND P0, PT, R7, 0x1, PT ;  /* 0x000000010700780c */ /* 0x000fda0003f06270 */
[----:B------:R-:W-:Y:S05]  /*06e0*/  @P0 BRA `(.L_x_13) ;  /* 0x0000000000740947 */ /* 0x000fea0003800000 */
[----:B------:R-:W-:Y:S02]  /*06f0*/  ISETP.GE.AND P0, PT, R7, -0x18, PT ;  /* 0xffffffe80700780c */ /* 0x000fe40003f06270 */
[----:B------:R-:W-:-:S11]  /*0700*/  LOP3.LUT R0, R0, 0x80000000, RZ, 0xc0, !PT ;  /* 0x8000000000007812 */ /* 0x000fd600078ec0ff */
[----:B------:R-:W-:Y:S05]  /*0710*/  @!P0 BRA `(.L_x_13) ;  /* 0x0000000000688947 */ /* 0x000fea0003800000 */
[CCC-:B------:R-:W-:Y:S01]  /*0720*/  FFMA.RZ R3, R14.reuse, R12.reuse, R9.reuse ;  /* 0x0000000c0e037223 */ /* 0x1c0fe2000000c009 */
[C---:B------:R-:W-:Y:S02]  /*0730*/  VIADD R10, R7.reuse, 0x20 ;  /* 0x00000020070a7836 */ /* 0x040fe40000000000 */
[CCC-:B------:R-:W-:Y:S01]  /*0740*/  FFMA.RM R8, R14.reuse, R12.reuse, R9.reuse ;  /* 0x0000000c0e087223 */ /* 0x1c0fe20000004009 */
[----:B------:R-:W-:Y:S02]  /*0750*/  ISETP.NE.AND P2, PT, R7, RZ, PT ;  /* 0x000000ff0700720c */ /* 0x000fe40003f45270 */
[----:B------:R-:W-:Y:S01]  /*0760*/  LOP3.LUT R5, R3, 0x7fffff, RZ, 0xc0, !PT ;  /* 0x007fffff03057812 */ /* 0x000fe200078ec0ff */
[----:B------:R-:W-:Y:S01]  /*0770*/  FFMA.RP R3, R14, R12, R9 ;  /* 0x0000000c0e037223 */ /* 0x000fe20000008009 */
[----:B------:R-:W-:Y:S01]  /*0780*/  ISETP.NE.AND P1, PT, R7, RZ, PT ;  /* 0x000000ff0700720c */ /* 0x000fe20003f25270 */
[----:B------:R-:W-:Y:S01]  /*0790*/  IMAD.MOV R7, RZ, RZ, -R7 ;  /* 0x000000ffff077224 */ /* 0x000fe200078e0a07 */
[----:B------:R-:W-:-:S02]  /*07a0*/  LOP3.LUT R5, R5, 0x800000, RZ, 0xfc, !PT ;  /* 0x0080000005057812 */ /* 0x000fc400078efcff */
[----:B------:R-:W-:Y:S02]  /*07b0*/  FSETP.NEU.FTZ.AND P0, PT, R3, R8, PT ;  /* 0x000000080300720b */ /* 0x000fe40003f1d000 */
[----:B------:R-:W-:Y:S02]  /*07c0*/  SHF.L.U32 R10, R5, R10, RZ ;  /* 0x0000000a050a7219 */ /* 0x000fe400000006ff */
[----:B------:R-:W-:Y:S02]  /*07d0*/  SEL R8, R7, RZ, P2 ;  /* 0x000000ff07087207 */ /* 0x000fe40001000000 */
[----:B------:R-:W-:Y:S02]  /*07e0*/  ISETP.NE.AND P1, PT, R10, RZ, P1 ;  /* 0x000000ff0a00720c */ /* 0x000fe40000f25270 */
[----:B------:R-:W-:Y:S02]  /*07f0*/  SHF.R.U32.HI R8, RZ, R8, R5 ;  /* 0x00000008ff087219 */ /* 0x000fe40000011605 */
[----:B------:R-:W-:-:S02]  /*0800*/  PLOP3.LUT P0, PT, P0, P1, PT, 0xf8, 0x8f ;  /* 0x00000000008f781c */ /* 0x000fc40000703f70 */
[----:B------:R-:W-:Y:S02]  /*0810*/  SHF.R.U32.HI R10, RZ, 0x1, R8 ;  /* 0x00000001ff0a7819 */ /* 0x000fe40000011608 */
[----:B------:R-:W-:-:S04]  /*0820*/  SEL R3, RZ, 0x1, !P0 ;  /* 0x00000001ff037807 */ /* 0x000fc80004000000 */
[----:B------:R-:W-:-:S04]  /*0830*/  LOP3.LUT R3, R3, 0x1, R10, 0xf8, !PT ;  /* 0x0000000103037812 */ /* 0x000fc800078ef80a */
[----:B------:R-:W-:-:S05]  /*0840*/  LOP3.LUT R3, R3, R8, RZ, 0xc0, !PT ;  /* 0x0000000803037212 */ /* 0x000fca00078ec0ff */
[----:B------:R-:W-:-:S05]  /*0850*/  IMAD.IADD R3, R10, 0x1, R3 ;  /* 0x000000010a037824 */ /* 0x000fca00078e0203 */
[----:B------:R-:W-:Y:S01]  /*0860*/  LOP3.LUT R0, R3, R0, RZ, 0xfc, !PT ;  /* 0x0000000003007212 */ /* 0x000fe200078efcff */
[----:B------:R-:W-:Y:S06]  /*0870*/  BRA `(.L_x_13) ;  /* 0x0000000000107947 */ /* 0x000fec0003800000 */
.L_x_12:
[----:B------:R-:W-:-:S04]  /*0880*/  LOP3.LUT R0, R0, 0x80000000, RZ, 0xc0, !PT ;  /* 0x8000000000007812 */ /* 0x000fc800078ec0ff */
[----:B------:R-:W-:Y:S01]  /*0890*/  LOP3.LUT R0, R0, 0x7f800000, RZ, 0xfc, !PT ;  /* 0x7f80000000007812 */ /* 0x000fe200078efcff */
[----:B------:R-:W-:Y:S06]  /*08a0*/  BRA `(.L_x_13) ;  /* 0x0000000000047947 */ /* 0x000fec0003800000 */
.L_x_11:
[----:B------:R-:W-:-:S07]  /*08b0*/  IMAD R0, R5, 0x800000, R0 ;  /* 0x0080000005007824 */ /* 0x000fce00078e0200 */
.L_x_13:
[----:B------:R-:W-:Y:S05]  /*08c0*/  BSYNC.RECONVERGENT B2 ;  /* 0x0000000000027941 */ /* 0x000fea0003800200 */
.L_x_10:
[----:B------:R-:W-:Y:S05]  /*08d0*/  BRA `(.L_x_14) ;  /* 0x0000000000207947 */ /* 0x000fea0003800000 */
.L_x_9:
[----:B------:R-:W-:-:S04]  /*08e0*/  LOP3.LUT R0, R7, 0x80000000, R9, 0x48, !PT ;  /* 0x8000000007007812 */ /* 0x000fc800078e4809 */
[----:B------:R-:W-:Y:S01]  /*08f0*/  LOP3.LUT R0, R0, 0x7f800000, RZ, 0xfc, !PT ;  /* 0x7f80000000007812 */ /* 0x000fe200078efcff */
[----:B------:R-:W-:Y:S06]  /*0900*/  BRA `(.L_x_14) ;  /* 0x0000000000147947 */ /* 0x000fec0003800000 */
.L_x_8:
[----:B------:R-:W-:Y:S01]  /*0910*/  LOP3.LUT R0, R7, 0x80000000, R9, 0x48, !PT ;  /* 0x8000000007007812 */ /* 0x000fe200078e4809 */
[----:B------:R-:W-:Y:S06]  /*0920*/  BRA `(.L_x_14) ;  /* 0x00000000000c7947 */ /* 0x000fec0003800000 */
.L_x_7:
[----:B------:R-:W0:Y:S01]  /*0930*/  MUFU.RSQ R0, -QNAN ;  /* 0xffc0000000007908 */ /* 0x000e220000001400 */
[----:B------:R-:W-:Y:S05]  /*0940*/  BRA `(.L_x_14) ;  /* 0x0000000000047947 */ /* 0x000fea0003800000 */
.L_x_6:
[----:B------:R-:W-:-:S07]  /*0950*/  FADD.FTZ R0, R0, R3 ;  /* 0x0000000300007221 */ /* 0x000fce0000010000 */
.L_x_14:
[----:B------:R-:W-:Y:S05]  /*0960*/  BSYNC.RECONVERGENT B1 ;  /* 0x0000000000017941 */ /* 0x000fea0003800200 */
.L_x_4:
[----:B------:R-:W-:-:S04]  /*0970*/  IMAD.MOV.U32 R7, RZ, RZ, 0x0 ;  /* 0x00000000ff077424 */ /* 0x000fc800078e00ff */
[----:B0-----:R-:W-:Y:S05]  /*0980*/  RET.REL.NODEC R6 `(_Z8quantizePKfPaS0_PKab) ;  /* 0xfffffff4069c7950 */ /* 0x001fea0003c3ffff */
.L_x_15:
        /* <DEDUP_REMOVED lines=15> */
.L_x_28:


//--------------------- .text._Z4initPfj          --------------------------
	.section	.text._Z4initPfj,"ax",@progbits
	.align	128
        .global         _Z4initPfj
        .type           _Z4initPfj,@function
        .size           _Z4initPfj,(.L_x_31 - _Z4initPfj)
        .other          _Z4initPfj,@"STO_CUDA_ENTRY STV_DEFAULT"
_Z4initPfj:
.text._Z4initPfj:
[----:B------:R-:W0:Y:S01]  /*0000*/  LDC R1, c[0x0][0x37c] ;  /* 0x0000df00ff017b82 */ /* 0x000e220000000800 */
[----:B------:R-:W1:Y:S07]  /*0010*/  S2R R2, SR_TID.X ;  /* 0x0000000000027919 */ /* 0x000e6e0000002100 */
[----:B------:R-:W2:Y:S01]  /*0020*/  LDC R0, c[0x0][0x364] ;  /* 0x0000d900ff007b82 */ /* 0x000ea20000000800 */
[----:B0-----:R-:W-:Y:S01]  /*0030*/  VIADD R1, R1, 0xffffffd0 ;  /* 0xffffffd001017836 */ /* 0x001fe20000000000 */
[----:B------:R-:W2:Y:S06]  /*0040*/  S2R R3, SR_TID.Y ;  /* 0x0000000000037919 */ /* 0x000eac0000002200 */
[----:B------:R-:W1:Y:S08]  /*0050*/  S2UR UR5, SR_CTAID.X ;  /* 0x00000000000579c3 */ /* 0x000e700000002500 */
[----:B------:R-:W1:Y:S08]  /*0060*/  LDC R11, c[0x0][0x360] ;  /* 0x0000d800ff0b7b82 */ /* 0x000e700000000800 */
[----:B------:R-:W2:Y:S01]  /*0070*/  S2UR UR4, SR_CTAID.Y ;  /* 0x00000000000479c3 */ /* 0x000ea20000002600 */
[----:B-1----:R-:W-:-:S05]  /*0080*/  IMAD R11, R11, UR5, R2 ;  /* 0x000000050b0b7c24 */ /* 0x002fca000f8e0202 */
[----:B------:R-:W-:Y:S01]  /*0090*/  ISETP.GT.AND P0, PT, R11, 0x3ff, PT ;  /* 0x000003ff0b00780c */ /* 0x000fe20003f04270 */
[----:B--2---:R-:W-:-:S05]  /*00a0*/  IMAD R0, R0, UR4, R3 ;  /* 0x0000000400007c24 */ /* 0x004fca000f8e0203 */
[----:B------:R-:W-:-:S13]  /*00b0*/  ISETP.GT.U32.OR P0, PT, R0, 0x3ff, P0 ;  /* 0x000003ff0000780c */ /* 0x000fda0000704470 */
[----:B------:R-:W-:Y:S05]  /*00c0*/  @P0 EXIT ;  /* 0x000000000000094d */ /* 0x000fea0003800000 */
[----:B------:R-:W0:Y:S01]  /*00d0*/  LDC R2, c[0x0][0x388] ;  /* 0x0000e200ff027b82 */ /* 0x000e220000000800 */
[----:B------:R-:W-:Y:S01]  /*00e0*/  IMAD.MOV.U32 R7, RZ, RZ, -0x75bd8fc ;  /* 0xf8a42704ff077424 */ /* 0x000fe200078e00ff */
[----:B------:R-:W1:Y:S01]  /*00f0*/  LDCU.64 UR6, c[0x0][0x358] ;  /* 0x00006b00ff0677ac */ /* 0x000e620008000a00 */
[----:B------:R-:W-:Y:S01]  /*0100*/  IMAD.MOV.U32 R8, RZ, RZ, -0x23270784 ;  /* 0xdcd8f87cff087424 */ /* 0x000fe200078e00ff */
[----:B------:R-:W-:Y:S01]  /*0110*/  BSSY.RECONVERGENT B0, `(.L_x_16) ;  /* 0x000025a000007945 */ /* 0x000fe20003800200 */
[----:B------:R-:W-:-:S05]  /*0120*/  IMAD R0, R0, 0x400, R11 ;  /* 0x0000040000007824 */ /* 0x000fca00078e020b */
[----:B------:R-:W-:Y:S02]  /*0130*/  ISETP.NE.AND P0, PT, R0, RZ, PT ;  /* 0x000000ff0000720c */ /* 0x000fe40003f05270 */
[----:B------:R-:W-:Y:S02]  /*0140*/  SHF.R.S32.HI R4, RZ, 0x1f, R0 ;  /* 0x0000001fff047819 */ /* 0x000fe40000011400 */
[----:B0-----:R-:W-:-:S05]  /*0150*/  LOP3.LUT R2, R2, 0xaad26b49, RZ, 0x3c, !PT ;  /* 0xaad26b4902027812 */ /* 0x001fca00078e3cff */
[----:B------:R-:W-:-:S04]  /*0160*/  IMAD R3, R2, 0x4182bed5, RZ ;  /* 0x4182bed502037824 */ /* 0x000fc800078e02ff */
[C---:B------:R-:W-:Y:S01]  /*0170*/  VIADD R5, R3.reuse, 0x583f19 ;  /* 0x00583f1903057836 */ /* 0x040fe20000000000 */
[C---:B------:R-:W-:Y:S01]  /*0180*/  LOP3.LUT R6, R3.reuse, 0x159a55e5, RZ, 0x3c, !PT ;  /* 0x159a55e503067812 */ /* 0x040fe200078e3cff */
[C---:B------:R-:W-:Y:S02]  /*0190*/  VIADD R2, R3.reuse, 0xd9f6dc18 ;  /* 0xd9f6dc1803027836 */ /* 0x040fe40000000000 */
[----:B------:R-:W-:Y:S02]  /*01a0*/  VIADD R3, R3, 0x75bcd15 ;  /* 0x075bcd1503037836 */ /* 0x000fe40000000000 */
[----:B------:R-:W-:Y:S01]  /*01b0*/  IMAD.MOV.U32 R9, RZ, RZ, R5 ;  /* 0x000000ffff097224 */ /* 0x000fe200078e0005 */
[----:B------:R0:W-:Y:S04]  /*01c0*/  STL.64 [R1+0x8], R6 ;  /* 0x0000080601007387 */ /* 0x0001e80000100a00 */
[----:B------:R0:W-:Y:S04]  /*01d0*/  STL.64 [R1], R2 ;  /* 0x0000000201007387 */ /* 0x0001e80000100a00 */
[----:B------:R0:W-:Y:S01]  /*01e0*/  STL.64 [R1+0x10], R8 ;  /* 0x0000100801007387 */ /* 0x0001e20000100a00 */
[----:B-1----:R-:W-:Y:S05]  /*01f0*/  @!P0 BRA `(.L_x_17) ;  /* 0x00000024002c8947 */ /* 0x002fea0003800000 */
[----:B------:R-:W-:Y:S02]  /*0200*/  IMAD.MOV.U32 R13, RZ, RZ, R4 ;  /* 0x000000ffff0d7224 */ /* 0x000fe400078e0004 */
[----:B------:R-:W-:Y:S02]  /*0210*/  IMAD.MOV.U32 R11, RZ, RZ, RZ ;  /* 0x000000ffff0b7224 */ /* 0x000fe400078e00ff */
[----:B------:R-:W-:-:S07]  /*0220*/  IMAD.MOV.U32 R10, RZ, RZ, R0 ;  /* 0x000000ffff0a7224 */ /* 0x000fce00078e0000 */
.L_x_26:
[----:B0-----:R-:W-:Y:S01]  /*0230*/  LOP3.LUT R2, R10, 0x3, RZ, 0xc0, !PT ;  /* 0x000000030a027812 */ /* 0x001fe200078ec0ff */
[----:B------:R-:W-:Y:S03]  /*0240*/  BSSY.RECONVERGENT B1, `(.L_x_18) ;  /* 0x0000240000017945 */ /* 0x000fe60003800200 */
[----:B------:R-:W-:-:S04]  /*0250*/  ISETP.NE.U32.AND P0, PT, R2, RZ, PT ;  /* 0x000000ff0200720c */ /* 0x000fc80003f05070 */
[----:B------:R-:W-:-:S13]  /*0260*/  ISETP.NE.AND.EX P0, PT, RZ, RZ, PT, P0 ;  /* 0x000000ffff00720c */ /* 0x000fda0003f05300 */
[----:B------:R-:W-:Y:S05]  /*0270*/  @!P0 BRA `(.L_x_19) ;  /* 0x0000002000f08947 */ /* 0x000fea0003800000 */
[----:B------:R-:W0:Y:S01]  /*0280*/  LDC.64 R8, c[0x4][RZ] ;  /* 0x01000000ff087b82 */ /* 0x000e220000000a00 */
[----:B------:R-:W-:Y:S02]  /*0290*/  CS2R R2, SRZ ;  /* 0x0000000000027805 */ /* 0x000fe4000001ff00 */
[----:B------:R-:W-:Y:S02]  /*02a0*/  CS2R R4, SRZ ;  /* 0x0000000000047805 */ /* 0x000fe4000001ff00 */
[----:B------:R-:W-:Y:S01]  /*02b0*/  CS2R R6, SRZ ;  /* 0x0000000000067805 */ /* 0x000fe2000001ff00 */
[----:B0-----:R-:W-:-:S07]  /*02c0*/  IMAD.WIDE.U32 R8, R11, 0xc80, R8 ;  /* 0x00000c800b087825 */ /* 0x001fce00078e0008 */
.L_x_21:
[----:B------:R-:W-:-:S06]  /*02d0*/  IMAD R12, R2, 0x4, R1 ;  /* 0x00000004020c7824 */ /* 0x000fcc00078e0201 */
[----:B------:R-:W5:Y:S01]  /*02e0*/  LDL R12, [R12+0x4] ;  /* 0x000004000c0c7983 */ /* 0x000f620000100800 */
[----:B------:R-:W-:-:S05]  /*02f0*/  UMOV UR4, URZ ;  /* 0x000000ff00047c82 */ /* 0x000fca0008000000 */
.L_x_20:
[----:B-----5:R-:W-:Y:S01]  /*0300*/  SHF.R.U32.HI R22, RZ, UR4, R12 ;  /* 0x00000004ff167c19 */ /* 0x020fe2000801160c */
[----:B------:R-:W-:-:S03]  /*0310*/  IMAD.SHL.U32 R14, R2, 0x20, RZ ;  /* 0x00000020020e7824 */ /* 0x000fc600078e00ff */
[----:B------:R-:W-:Y:S01]  /*0320*/  LOP3.LUT R15, R22, 0x1, RZ, 0xc0, !PT ;  /* 0x00000001160f7812 */ /* 0x000fe200078ec0ff */
[----:B------:R-:W-:-:S03]  /*0330*/  VIADD R14, R14, UR4 ;  /* 0x000000040e0e7c36 */ /* 0x000fc60008000000 */
[----:B------:R-:W-:Y:S01]  /*0340*/  ISETP.NE.U32.AND P0, PT, R15, 0x1, PT ;  /* 0x000000010f00780c */ /* 0x000fe20003f05070 */
[----:B------:R-:W-:-:S03]  /*0350*/  IMAD R15, R14, 0x5, RZ ;  /* 0x000000050e0f7824 */ /* 0x000fc600078e02ff */
[----:B------:R-:W-:Y:S01]  /*0360*/  R2P PR, R22, 0x7e ;  /* 0x0000007e16007804 */ /* 0x000fe20000000000 */
[----:B------:R-:W-:-:S08]  /*0370*/  IMAD.WIDE.U32 R14, R15, 0x4, R8 ;  /* 0x000000040f0e7825 */ /* 0x000fd000078e0008 */
[----:B------:R-:W2:Y:S04]  /*0380*/  @!P0 LDG.E R16, desc[UR6][R14.64+0x10] ;  /* 0x000010060e108981 */ /* 0x000ea8000c1e1900 */
[----:B------:R-:W3:Y:S04]  /*0390*/  @P1 LDG.E R18, desc[UR6][R14.64+0x24] ;  /* 0x000024060e121981 */ /* 0x000ee8000c1e1900 */
[----:B------:R-:W4:Y:S04]  /*03a0*/  @P2 LDG.E R20, desc[UR6][R14.64+0x38] ;  /* 0x000038060e142981 */ /* 0x000f28000c1e1900 */
[----:B------:R-:W4:Y:S04]  /*03b0*/  @P3 LDG.E R24, desc[UR6][R14.64+0x4c] ;  /* 0x00004c060e183981 */ /* 0x000f28000c1e1900 */
[----:B------:R-:W4:Y:S04]  /*03c0*/  @P4 LDG.E R26, desc[UR6][R14.64+0x60] ;  /* 0x000060060e1a4981 */ /* 0x000f28000c1e1900 */
[----:B------:R-:W4:Y:S04]  /*03d0*/  @!P0 LDG.E R17, desc[UR6][R14.64+0x4] ;  /* 0x000004060e118981 */ /* 0x000f28000c1e1900 */
[----:B------:R-:W4:Y:S04]  /*03e0*/  @!P0 LDG.E R19, desc[UR6][R14.64+0xc] ;  /* 0x00000c060e138981 */ /* 0x000f28000c1e1900 */
[----:B------:R-:W4:Y:S04]  /*03f0*/  @P1 LDG.E R21, desc[UR6][R14.64+0x18] ;  /* 0x000018060e151981 */ /* 0x000f28000c1e1900 */
[----:B------:R-:W4:Y:S04]  /*0400*/  @P3 LDG.E R23, desc[UR6][R14.64+0x40] ;  /* 0x000040060e173981 */ /* 0x000f28000c1e1900 */
[----:B------:R-:W4:Y:S04]  /*0410*/  @P5 LDG.E R25, desc[UR6][R14.64+0x70] ;  /* 0x000070060e195981 */ /* 0x000f28000c1e1900 */
[----:B------:R-:W4:Y:S01]  /*0420*/  @P6 LDG.E R28, desc[UR6][R14.64+0x88] ;  /* 0x000088060e1c6981 */ /* 0x000f22000c1e1900 */
[----:B--2---:R-:W-:-:S03]  /*0430*/  @!P0 LOP3.LUT R5, R5, R16, RZ, 0x3c, !PT ;  /* 0x0000001005058212 */ /* 0x004fc600078e3cff */
[----:B------:R-:W2:Y:S01]  /*0440*/  @!P0 LDG.E R16, desc[UR6][R14.64] ;  /* 0x000000060e108981 */ /* 0x000ea2000c1e1900 */
[----:B---3--:R-:W-:-:S03]  /*0450*/  @P1 LOP3.LUT R5, R5, R18, RZ, 0x3c, !PT ;  /* 0x0000001205051212 */ /* 0x008fc600078e3cff */
[----:B------:R-:W3:Y:S01]  /*0460*/  @!P0 LDG.E R18, desc[UR6][R14.64+0x8] ;  /* 0x000008060e128981 */ /* 0x000ee2000c1e1900 */
[----:B----4-:R-:W-:-:S03]  /*0470*/  @P2 LOP3.LUT R5, R5, R20, RZ, 0x3c, !PT ;  /* 0x0000001405052212 */ /* 0x010fc600078e3cff */
[----:B------:R-:W4:Y:S01]  /*0480*/  @P1 LDG.E R20, desc[UR6][R14.64+0x14] ;  /* 0x000014060e141981 */ /* 0x000f22000c1e1900 */
[----:B------:R-:W-:-:S03]  /*0490*/  @P3 LOP3.LUT R5, R5, R24, RZ, 0x3c, !PT ;  /* 0x0000001805053212 */ /* 0x000fc600078e3cff */
[----:B------:R-:W4:Y:S01]  /*04a0*/  @P5 LDG.E R24, desc[UR6][R14.64+0x74] ;  /* 0x000074060e185981 */ /* 0x000f22000c1e1900 */
[----:B------:R-:W-:-:S03]  /*04b0*/  @P4 LOP3.LUT R5, R5, R26, RZ, 0x3c, !PT ;  /* 0x0000001a05054212 */ /* 0x000fc600078e3cff */
[----:B------:R-:W4:Y:S01]  /*04c0*/  @P3 LDG.E R26, desc[UR6][R14.64+0x44] ;  /* 0x000044060e1a3981 */ /* 0x000f22000c1e1900 */
[----:B------:R-:W-:-:S03]  /*04d0*/  @!P0 LOP3.LUT R6, R6, R17, RZ, 0x3c, !PT ;  /* 0x0000001106068212 */ /* 0x000fc600078e3cff */
[----:B------:R-:W4:Y:S01]  /*04e0*/  @P1 LDG.E R17, desc[UR6][R14.64+0x20] ;  /* 0x000020060e111981 */ /* 0x000f22000c1e1900 */
[----:B------:R-:W-:-:S03]  /*04f0*/  @!P0 LOP3.LUT R4, R4, R19, RZ, 0x3c, !PT ;  /* 0x0000001304048212 */ /* 0x000fc600078e3cff */
[----:B------:R-:W4:Y:S01]  /*0500*/  @P2 LDG.E R19, desc[UR6][R14.64+0x2c] ;  /* 0x00002c060e132981 */ /* 0x000f22000c1e1900 */
[----:B------:R-:W-:-:S03]  /*0510*/  @P1 LOP3.LUT R6, R6, R21, RZ, 0x3c, !PT ;  /* 0x0000001506061212 */ /* 0x000fc600078e3cff */
[----:B------:R-:W4:Y:S01]  /*0520*/  @P2 LDG.E R21, desc[UR6][R14.64+0x34] ;  /* 0x000034060e152981 */ /* 0x000f22000c1e1900 */
[----:B--2---:R-:W-:-:S03]  /*0530*/  @!P0 LOP3.LUT R3, R3, R16, RZ, 0x3c, !PT ;  /* 0x0000001003038212 */ /* 0x004fc600078e3cff */
[----:B------:R-:W2:Y:S01]  /*0540*/  @P1 LDG.E R16, desc[UR6][R14.64+0x1c] ;  /* 0x00001c060e101981 */ /* 0x000ea2000c1e1900 */
[----:B---3--:R-:W-:-:S03]  /*0550*/  @!P0 LOP3.LUT R7, R7, R18, RZ, 0x3c, !PT ;  /* 0x0000001207078212 */ /* 0x008fc600078e3cff */
[----:B------:R-:W3:Y:S01]  /*0560*/  @P2 LDG.E R18, desc[UR6][R14.64+0x28] ;  /* 0x000028060e122981 */ /* 0x000ee2000c1e1900 */
[----:B----4-:R-:W-:-:S03]  /*0570*/  @P1 LOP3.LUT R3, R3, R20, RZ, 0x3c, !PT ;  /* 0x0000001403031212 */ /* 0x010fc600078e3cff */
[----:B------:R-:W4:Y:S01]  /*0580*/  @P2 LDG.E R20, desc[UR6][R14.64+0x30] ;  /* 0x000030060e142981 */ /* 0x000f22000c1e1900 */
[----:B------:R-:W-:-:S03]  /*0590*/  @P5 LOP3.LUT R5, R5, R24, RZ, 0x3c, !PT ;  /* 0x0000001805055212 */ /* 0x000fc600078e3cff */
[----:B------:R-:W4:Y:S01]  /*05a0*/  @P3 LDG.E R24, desc[UR6][R14.64+0x3c] ;  /* 0x00003c060e183981 */ /* 0x000f22000c1e1900 */
[----:B------:R-:W-:-:S03]  /*05b0*/  @P1 LOP3.LUT R4, R4, R17, RZ, 0x3c, !PT ;  /* 0x0000001104041212 */ /* 0x000fc600078e3cff */
[----:B------:R-:W4:Y:S01]  /*05c0*/  @P3 LDG.E R17, desc[UR6][R14.64+0x48] ;  /* 0x000048060e113981 */ /* 0x000f22000c1e1900 */
[----:B------:R-:W-:-:S03]  /*05d0*/  @P2 LOP3.LUT R6, R6, R19, RZ, 0x3c, !PT ;  /* 0x0000001306062212 */ /* 0x000fc600078e3cff */
[----:B------:R-:W4:Y:S01]  /*05e0*/  @P4 LDG.E R19, desc[UR6][R14.64+0x54] ;  /* 0x000054060e134981 */ /* 0x000f22000c1e1900 */
[----:B------:R-:W-:Y:S02]  /*05f0*/  @P2 LOP3.LUT R4, R4, R21, RZ, 0x3c, !PT ;  /* 0x0000001504042212 */ /* 0x000fe400078e3cff */
[----:B------:R-:W-:Y:S01]  /*0600*/  @P3 LOP3.LUT R6, R6, R23, RZ, 0x3c, !PT ;  /* 0x0000001706063212 */ /* 0x000fe200078e3cff */
[----:B------:R-:W4:Y:S04]  /*0610*/  @P4 LDG.E R21, desc[UR6][R14.64+0x5c] ;  /* 0x00005c060e154981 */ /* 0x000f28000c1e1900 */
[----:B------:R-:W4:Y:S01]  /*0620*/  @P5 LDG.E R23, desc[UR6][R14.64+0x68] ;  /* 0x000068060e175981 */ /* 0x000f22000c1e1900 */
[----:B--2---:R-:W-:-:S03]  /*0630*/  @P1 LOP3.LUT R7, R7, R16, RZ, 0x3c, !PT ;  /* 0x0000001007071212 */ /* 0x004fc600078e3cff */
[----:B------:R-:W2:Y:S01]  /*0640*/  @P4 LDG.E R16, desc[UR6][R14.64+0x50] ;  /* 0x000050060e104981 */ /* 0x000ea2000c1e1900 */
[----:B---3--:R-:W-:-:S03]  /*0650*/  @P2 LOP3.LUT R3, R3, R18, RZ, 0x3c, !PT ;  /* 0x0000001203032212 */ /* 0x008fc600078e3cff */
[----:B------:R-:W3:Y:S01]  /*0660*/  @P4 LDG.E R18, desc[UR6][R14.64+0x58] ;  /* 0x000058060e124981 */ /* 0x000ee2000c1e1900 */
[----:B----4-:R-:W-:-:S03]  /*0670*/  @P2 LOP3.LUT R7, R7, R20, RZ, 0x3c, !PT ;  /* 0x0000001407072212 */ /* 0x010fc600078e3cff */
[----:B------:R-:W4:Y:S01]  /*0680*/  @P5 LDG.E R20, desc[UR6][R14.64+0x64] ;  /* 0x000064060e145981 */ /* 0x000f22000c1e1900 */
[----:B------:R-:W-:-:S03]  /*0690*/  @P3 LOP3.LUT R3, R3, R24, RZ, 0x3c, !PT ;  /* 0x0000001803033212 */ /* 0x000fc600078e3cff */
[----:B------:R-:W4:Y:S01]  /*06a0*/  @P5 LDG.E R24, desc[UR6][R14.64+0x6c] ;  /* 0x00006c060e185981 */ /* 0x000f22000c1e1900 */
[----:B------:R-:W-:Y:S02]  /*06b0*/  LOP3.LUT P0, RZ, R22, 0x80, RZ, 0xc0, !PT ;  /* 0x0000008016ff7812 */ /* 0x000fe4000780c0ff */
[----:B------:R-:W-:Y:S02]  /*06c0*/  @P3 LOP3.LUT R7, R7, R26, RZ, 0x3c, !PT ;  /* 0x0000001a07073212 */ /* 0x000fe400078e3cff */
[----:B------:R-:W-:Y:S02]  /*06d0*/  @P3 LOP3.LUT R4, R4, R17, RZ, 0x3c, !PT ;  /* 0x0000001104043212 */ /* 0x000fe400078e3cff */
[----:B------:R-:W4:Y:S01]  /*06e0*/  @P6 LDG.E R17, desc[UR6][R14.64+0x7c] ;  /* 0x00007c060e116981 */ /* 0x000f22000c1e1900 */
[----:B------:R-:W-:-:S03]  /*06f0*/  @P4 LOP3.LUT R6, R6, R19, RZ, 0x3c, !PT ;  /* 0x0000001306064212 */ /* 0x000fc600078e3cff */
[----:B------:R-:W4:Y:S01]  /*0700*/  @P6 LDG.E R19, desc[UR6][R14.64+0x84] ;  /* 0x000084060e136981 */ /* 0x000f22000c1e1900 */
[----:B------:R-:W-:-:S03]  /*0710*/  @P4 LOP3.LUT R4, R4, R21, RZ, 0x3c, !PT ;  /* 0x0000001504044212 */ /* 0x000fc600078e3cff */
[----:B------:R-:W4:Y:S01]  /*0720*/  @P0 LDG.E R26, desc[UR6][R14.64+0x9c] ;  /* 0x00009c060e1a0981 */ /* 0x000f22000c1e1900 */
[----:B------:R-:W-:-:S03]  /*0730*/  @P5 LOP3.LUT R6, R6, R23, RZ, 0x3c, !PT ;  /* 0x0000001706065212 */ /* 0x000fc600078e3cff */
        /* <DEDUP_REMOVED lines=10> */
[----:B------:R-:W-:Y:S02]  /*07e0*/  @P5 LOP3.LUT R4, R4, R25, RZ, 0x3c, !PT ;  /* 0x0000001904045212 */ /* 0x000fe400078e3cff */
[----:B------:R-:W-:Y:S02]  /*07f0*/  @P6 LOP3.LUT R5, R5, R28, RZ, 0x3c, !PT ;  /* 0x0000001c05056212 */ /* 0x000fe400078e3cff */
[----:B------:R-:W-:Y:S02]  /*0800*/  @P6 LOP3.LUT R6, R6, R17, RZ, 0x3c, !PT ;  /* 0x0000001106066212 */ /* 0x000fe400078e3cff */
[----:B------:R-:W-:Y:S02]  /*0810*/  @P6 LOP3.LUT R4, R4, R19, RZ, 0x3c, !PT ;  /* 0x0000001304046212 */ /* 0x000fe400078e3cff */
[----:B------:R-:W-:Y:S02]  /*0820*/  @P0 LOP3.LUT R5, R5, R26, RZ, 0x3c, !PT ;  /* 0x0000001a05050212 */ /* 0x000fe400078e3cff */
[----:B------:R-:W-:-:S02]  /*0830*/  @P0 LOP3.LUT R6, R6, R21, RZ, 0x3c, !PT ;  /* 0x0000001506060212 */ /* 0x000fc400078e3cff */
[----:B------:R-:W-:Y:S02]  /*0840*/  @P0 LOP3.LUT R4, R4, R23, RZ, 0x3c, !PT ;  /* 0x0000001704040212 */ /* 0x000fe400078e3cff */
[----:B--2---:R-:W-:Y:S02]  /*0850*/  @P6 LOP3.LUT R3, R3, R16, RZ, 0x3c, !PT ;  /* 0x0000001003036212 */ /* 0x004fe400078e3cff */
[----:B---3--:R-:W-:Y:S02]  /*0860*/  @P6 LOP3.LUT R7, R7, R18, RZ, 0x3c, !PT ;  /* 0x0000001207076212 */ /* 0x008fe400078e3cff */
[----:B----4-:R-:W-:Y:S02]  /*0870*/  @P0 LOP3.LUT R3, R3, R20, RZ, 0x3c, !PT ;  /* 0x0000001403030212 */ /* 0x010fe400078e3cff */
[----:B------:R-:W-:Y:S02]  /*0880*/  @P0 LOP3.LUT R7, R7, R24, RZ, 0x3c, !PT ;  /* 0x0000001807070212 */ /* 0x000fe400078e3cff */
[----:B------:R-:W-:-:S13]  /*0890*/  R2P PR, R22.B1, 0x7f ;  /* 0x0000007f16007804 */ /* 0x000fda0000001000 */
[----:B------:R-:W2:Y:S04]  /*08a0*/  @P0 LDG.E R18, desc[UR6][R14.64+0xa0] ;  /* 0x0000a0060e120981 */ /* 0x000ea8000c1e1900 */
[----:B------:R-:W3:Y:S04]  /*08b0*/  @P0 LDG.E R19, desc[UR6][R14.64+0xa4] ;  /* 0x0000a4060e130981 */ /* 0x000ee8000c1e1900 */
[----:B------:R-:W4:Y:S04]  /*08c0*/  @P0 LDG.E R20, desc[UR6][R14.64+0xa8] ;  /* 0x0000a8060e140981 */ /* 0x000f28000c1e1900 */
[----:B------:R-:W4:Y:S04]  /*08d0*/  @P0 LDG.E R21, desc[UR6][R14.64+0xac] ;  /* 0x0000ac060e150981 */ /* 0x000f28000c1e1900 */
[----:B------:R-:W4:Y:S04]  /*08e0*/  @P0 LDG.E R24, desc[UR6][R14.64+0xb0] ;  /* 0x0000b0060e180981 */ /* 0x000f28000c1e1900 */
[----:B------:R-:W4:Y:S04]  /*08f0*/  @P1 LDG.E R16, desc[UR6][R14.64+0xbc] ;  /* 0x0000bc060e101981 */ /* 0x000f28000c1e1900 */
[----:B------:R-:W4:Y:S04]  /*0900*/  @P1 LDG.E R26, desc[UR6][R14.64+0xb4] ;  /* 0x0000b4060e1a1981 */ /* 0x000f28000c1e1900 */
        /* <DEDUP_REMOVED lines=11> */
[----:B------:R-:W-:Y:S01]  /*09c0*/  LOP3.LUT P0, RZ, R22, 0x8000, RZ, 0xc0, !PT ;  /* 0x0000800016ff7812 */ /* 0x000fe2000780c0ff */
[----:B------:R-:W4:Y:S01]  /*09d0*/  @P2 LDG.E R24, desc[UR6][R14.64+0xd8] ;  /* 0x0000d8060e182981 */ /* 0x000f22000c1e1900 */
[----:B------:R-:W-:-:S03]  /*09e0*/  @P1 LOP3.LUT R7, R7, R16, RZ, 0x3c, !PT ;  /* 0x0000001007071212 */ /* 0x000fc600078e3cff */
[----:B------:R-:W4:Y:S01]  /*09f0*/  @P2 LDG.E R22, desc[UR6][R14.64+0xd0] ;  /* 0x0000d0060e162981 */ /* 0x000f22000c1e1900 */
[----:B------:R-:W-:-:S03]  /*0a00*/  @P1 LOP3.LUT R3, R3, R26, RZ, 0x3c, !PT ;  /* 0x0000001a03031212 */ /* 0x000fc600078e3cff */
[----:B------:R-:W4:Y:S01]  /*0a10*/  @P3 LDG.E R16, desc[UR6][R14.64+0xe4] ;  /* 0x0000e4060e103981 */ /* 0x000f22000c1e1900 */
[----:B------:R-:W-:-:S03]  /*0a20*/  @P1 LOP3.LUT R6, R6, R23, RZ, 0x3c, !PT ;  /* 0x0000001706061212 */ /* 0x000fc600078e3cff */
[----:B------:R-:W4:Y:S01]  /*0a30*/  @P3 LDG.E R26, desc[UR6][R14.64+0xdc] ;  /* 0x0000dc060e1a3981 */ /* 0x000f22000c1e1900 */
[----:B------:R-:W-:-:S03]  /*0a40*/  @P1 LOP3.LUT R4, R4, R17, RZ, 0x3c, !PT ;  /* 0x0000001104041212 */ /* 0x000fc600078e3cff */
        /* <DEDUP_REMOVED lines=43> */
[----:B------:R-:W-:-:S04]  /*0d00*/  UIADD3 UR4, UPT, UPT, UR4, 0x10, URZ ;  /* 0x0000001004047890 */ /* 0x000fc8000fffe0ff */
[----:B------:R-:W-:Y:S01]  /*0d10*/  UISETP.NE.AND UP0, UPT, UR4, 0x20, UPT ;  /* 0x000000200400788c */ /* 0x000fe2000bf05270 */
[----:B--2---:R-:W-:Y:S02]  /*0d20*/  @P5 LOP3.LUT R5, R5, R18, RZ, 0x3c, !PT ;  /* 0x0000001205055212 */ /* 0x004fe400078e3cff */
[----:B---3--:R-:W-:Y:S02]  /*0d30*/  @P6 LOP3.LUT R6, R6, R19, RZ, 0x3c, !PT ;  /* 0x0000001306066212 */ /* 0x008fe400078e3cff */
[----:B----4-:R-:W-:Y:S02]  /*0d40*/  @P6 LOP3.LUT R3, R3, R20, RZ, 0x3c, !PT ;  /* 0x0000001403036212 */ /* 0x010fe400078e3cff */
[----:B------:R-:W-:Y:S02]  /*0d50*/  @P6 LOP3.LUT R4, R4, R21, RZ, 0x3c, !PT ;  /* 0x0000001504046212 */ /* 0x000fe400078e3cff */
[----:B------:R-:W-:Y:S02]  /*0d60*/  @P6 LOP3.LUT R7, R7, R22, RZ, 0x3c, !PT ;  /* 0x0000001607076212 */ /* 0x000fe400078e3cff */
[----:B------:R-:W-:-:S02]  /*0d70*/  @P6 LOP3.LUT R5, R5, R16, RZ, 0x3c, !PT ;  /* 0x0000001005056212 */ /* 0x000fc400078e3cff */
[----:B------:R-:W-:Y:S02]  /*0d80*/  @P0 LOP3.LUT R3, R3, R24, RZ, 0x3c, !PT ;  /* 0x0000001803030212 */ /* 0x000fe400078e3cff */
[----:B------:R-:W-:Y:S02]  /*0d90*/  @P0 LOP3.LUT R5, R5, R28, RZ, 0x3c, !PT ;  /* 0x0000001c05050212 */ /* 0x000fe400078e3cff */
[----:B------:R-:W-:Y:S02]  /*0da0*/  @P0 LOP3.LUT R7, R7, R26, RZ, 0x3c, !PT ;  /* 0x0000001a07070212 */ /* 0x000fe400078e3cff */
[----:B------:R-:W-:Y:S02]  /*0db0*/  @P0 LOP3.LUT R4, R4, R23, RZ, 0x3c, !PT ;  /* 0x0000001704040212 */ /* 0x000fe400078e3cff */
[----:B------:R-:W-:Y:S01]  /*0dc0*/  @P0 LOP3.LUT R6, R6, R17, RZ, 0x3c, !PT ;  /* 0x0000001106060212 */ /* 0x000fe200078e3cff */
[----:B------:R-:W-:Y:S06]  /*0dd0*/  BRA.U UP0, `(.L_x_20) ;  /* 0xfffffff500487547 */ /* 0x000fec000b83ffff */
[----:B------:R-:W-:-:S05]  /*0de0*/  VIADD R2, R2, 0x1 ;  /* 0x0000000102027836 */ /* 0x000fca0000000000 */
[----:B------:R-:W-:-:S13]  /*0df0*/  ISETP.NE.AND P0, PT, R2, 0x5, PT ;  /* 0x000000050200780c */ /* 0x000fda0003f05270 */
[----:B------:R-:W-:Y:S05]  /*0e00*/  @P0 BRA `(.L_x_21) ;  /* 0xfffffff400300947 */ /* 0x000fea000383ffff */
[----:B------:R-:W-:Y:S01]  /*0e10*/  LOP3.LUT R2, R10, 0x3, RZ, 0xc0, !PT ;  /* 0x000000030a027812 */ /* 0x000fe200078ec0ff */
[----:B------:R0:W-:Y:S03]  /*0e20*/  STL.64 [R1+0x8], R6 ;  /* 0x0000080601007387 */ /* 0x0001e60000100a00 */
[----:B------:R-:W-:Y:S01]  /*0e30*/  ISETP.NE.U32.AND P0, PT, R2, 0x1, PT ;  /* 0x000000010200780c */ /* 0x000fe20003f05070 */
[----:B------:R0:W-:Y:S03]  /*0e40*/  STL.64 [R1+0x10], R4 ;  /* 0x0000100401007387 */ /* 0x0001e60000100a00 */
[----:B------:R-:W-:Y:S01]  /*0e50*/  ISETP.NE.AND.EX P0, PT, RZ, RZ, PT, P0 ;  /* 0x000000ffff00720c */ /* 0x000fe20003f05300 */
[----:B------:R0:W-:-:S12]  /*0e60*/  STL [R1+0x4], R3 ;  /* 0x0000040301007387 */ /* 0x0001d80000100800 */
[----:B0-----:R-:W-:Y:S05]  /*0e70*/  @!P0 BRA `(.L_x_19) ;  /* 0x0000001400f08947 */ /* 0x001fea0003800000 */
[----:B------:R-:W-:Y:S01]  /*0e80*/  UMOV UR4, URZ ;  /* 0x000000ff00047c82 */ /* 0x000fe20008000000 */
[----:B------:R-:W-:Y:S01]  /*0e90*/  CS2R R2, SRZ ;  /* 0x0000000000027805 */ /* 0x000fe2000001ff00 */
[----:B------:R-:W-:Y:S01]  /*0ea0*/  IMAD.MOV.U32 R4, RZ, RZ, RZ ;  /* 0x000000ffff047224 */ /* 0x000fe200078e00ff */
[----:B------:R-:W-:Y:S01]  /*0eb0*/  CS2R R6, SRZ ;  /* 0x0000000000067805 */ /* 0x000fe2000001ff00 */
[----:B------:R-:W-:-:S07]  /*0ec0*/  IMAD.U32 R5, RZ, RZ, UR4 ;  /* 0x00000004ff057e24 */ /* 0x000fce000f8e00ff */
.L_x_23:
[----:B------:R-:W-:-:S06]  /*0ed0*/  IMAD R12, R2, 0x4, R1 ;  /* 0x00000004020c7824 */ /* 0x000fcc00078e0201 */
[----:B------:R-:W5:Y:S01]  /*0ee0*/  LDL R12, [R12+0x4] ;  /* 0x000004000c0c7983 */ /* 0x000f620000100800 */
[----:B------:R-:W-:-:S05]  /*0ef0*/  UMOV UR4, URZ ;  /* 0x000000ff00047c82 */ /* 0x000fca0008000000 */
.L_x_22:
        /* <DEDUP_REMOVED lines=180> */
[----:B------:R0:W-:Y:S03]  /*1a40*/  STL [R1+0x4], R3 ;  /* 0x0000040301007387 */ /* 0x0001e60000100800 */
[----:B------:R-:W-:Y:S01]  /*1a50*/  ISETP.NE.AND.EX P0, PT, RZ, RZ, PT, P0 ;  /* 0x000000ffff00720c */ /* 0x000fe20003f05300 */
[----:B------:R0:W-:-:S12]  /*1a60*/  STL.64 [R1+0x10], R4 ;  /* 0x0000100401007387 */ /* 0x0001d80000100a00 */
[----:B0-----:R-:W-:Y:S05]  /*1a70*/  @P0 BRA `(.L_x_19) ;  /* 0x0000000800f00947 */ /* 0x001fea0003800000 */
[----:B------:R-:W-:Y:S01]  /*1a80*/  UMOV UR4, URZ ;  /* 0x000000ff00047c82 */ /* 0x000fe20008000000 */
[----:B------:R-:W-:Y:S01]  /*1a90*/  CS2R R2, SRZ ;  /* 0x0000000000027805 */ /* 0x000fe2000001ff00 */
[----:B------:R-:W-:Y:S01]  /*1aa0*/  IMAD.MOV.U32 R4, RZ, RZ, RZ ;  /* 0x000000ffff047224 */ /* 0x000fe200078e00ff */
[----:B------:R-:W-:Y:S01]  /*1ab0*/  CS2R R6, SRZ ;  /* 0x0000000000067805 */ /* 0x000fe2000001ff00 */
[----:B------:R-:W-:-:S07]  /*1ac0*/  IMAD.U32 R5, RZ, RZ, UR4 ;  /* 0x00000004ff057e24 */ /* 0x000fce000f8e00ff */
.L_x_25:
[----:B------:R-:W-:-:S06]  /*1ad0*/  IMAD R12, R2, 0x4, R1 ;  /* 0x00000004020c7824 */ /* 0x000fcc00078e0201 */
[----:B------:R-:W5:Y:S01]  /*1ae0*/  LDL R12, [R12+0x4] ;  /* 0x000004000c0c7983 */ /* 0x000f620000100800 */
[----:B------:R-:W-:-:S05]  /*1af0*/  UMOV UR4, URZ ;  /* 0x000000ff00047c82 */ /* 0x000fca0008000000 */
.L_x_24:
        /* <DEDUP_REMOVED lines=177> */
[----:B------:R0:W-:Y:S04]  /*2610*/  STL.64 [R1+0x8], R6 ;  /* 0x0000080601007387 */ /* 0x0001e80000100a00 */
[----:B------:R0:W-:Y:S04]  /*2620*/  STL [R1+0x4], R3 ;  /* 0x0000040301007387 */ /* 0x0001e80000100800 */
[----:B------:R0:W-:Y:S02]  /*2630*/  STL.64 [R1+0x10], R4 ;  /* 0x0000100401007387 */ /* 0x0001e40000100a00 */
.L_x_19:
[----:B------:R-:W-:Y:S05]  /*2640*/  BSYNC.RECONVERGENT B1 ;  /* 0x0000000000017941 */ /* 0x000fea0003800200 */
.L_x_18:
[C---:B------:R-:W-:Y:S01]  /*2650*/  ISETP.GT.U32.AND P0, PT, R10.reuse, 0x3, PT ;  /* 0x000000030a00780c */ /* 0x040fe20003f04070 */
[----:B------:R-:W-:Y:S01]  /*2660*/  VIADD R11, R11, 0x1 ;  /* 0x000000010b0b7836 */ /* 0x000fe20000000000 */
[--C-:B------:R-:W-:Y:S02]  /*2670*/  SHF.R.U64 R10, R10, 0x2, R13.reuse ;  /* 0x000000020a0a7819 */ /* 0x100fe4000000120d */
[----:B------:R-:W-:Y:S02]  /*2680*/  ISETP.GT.U32.AND.EX P0, PT, R13, RZ, PT, P0 ;  /* 0x000000ff0d00720c */ /* 0x000fe40003f04100 */
[----:B------:R-:W-:-:S11]  /*2690*/  SHF.R.U32.HI R13, RZ, 0x2, R13 ;  /* 0x00000002ff0d7819 */ /* 0x000fd6000001160d */
[----:B------:R-:W-:Y:S05]  /*26a0*/  @P0 BRA `(.L_x_26) ;  /* 0xffffffd800e00947 */ /* 0x000fea000383ffff */
.L_x_17:
[----:B------:R-:W-:Y:S05]  /*26b0*/  BSYNC.RECONVERGENT B0 ;  /* 0x0000000000007941 */ /* 0x000fea0003800200 */
.L_x_16:
[----:B0-----:R-:W0:Y:S01]  /*26c0*/  LDC R6, c[0x0][0x388] ;  /* 0x0000e200ff067b82 */ /* 0x001e220000000800 */
[----:B------:R-:W-:Y:S01]  /*26d0*/  SHF.R.U32.HI R2, RZ, 0x2, R3 ;  /* 0x00000002ff027819 */ /* 0x000fe20000011603 */
[----:B------:R-:W1:Y:S01]  /*26e0*/  LDCU.64 UR4, c[0x0][0x380] ;  /* 0x00007000ff0477ac */ /* 0x000e620008000a00 */
[----:B------:R-:W-:Y:S02]  /*26f0*/  SHF.R.S32.HI R7, RZ, 0x1f, R0 ;  /* 0x0000001fff077819 */ /* 0x000fe40000011400 */
[----:B------:R-:W-:Y:S01]  /*2700*/  LOP3.LUT R2, R2, R3, RZ, 0x3c, !PT ;  /* 0x0000000302027212 */ /* 0x000fe200078e3cff */
[----:B------:R-:W-:-:S04]  /*2710*/  IMAD.SHL.U32 R3, R5, 0x10, RZ ;  /* 0x0000001005037824 */ /* 0x000fc800078e00ff */
[----:B------:R-:W-:-:S05]  /*2720*/  IMAD.SHL.U32 R4, R2, 0x2, RZ ;  /* 0x0000000202047824 */ /* 0x000fca00078e00ff */
[----:B------:R-:W-:-:S04]  /*2730*/  LOP3.LUT R4, R2, R4, R3, 0x96, !PT ;  /* 0x0000000402047212 */ /* 0x000fc800078e9603 */
[----:B------:R-:W-:Y:S01]  /*2740*/  LOP3.LUT R4, R4, R5, RZ, 0x3c, !PT ;  /* 0x0000000504047212 */ /* 0x000fe200078e3cff */
[----:B------:R-:W-:Y:S01]  /*2750*/  IMAD.MOV.U32 R5, RZ, RZ, 0x40000000 ;  /* 0x40000000ff057424 */ /* 0x000fe200078e00ff */
[----:B-1----:R-:W-:Y:S02]  /*2760*/  LEA R2, P0, R0, UR4, 0x2 ;  /* 0x0000000400027c11 */ /* 0x002fe4000f8010ff */
[----:B0-----:R-:W-:-:S05]  /*2770*/  LOP3.LUT R6, R6, 0xaad26b49, RZ, 0x3c, !PT ;  /* 0xaad26b4906067812 */ /* 0x001fca00078e3cff */
[----:B------:R-:W-:-:S05]  /*2780*/  IMAD R3, R6, 0x4182bed5, RZ ;  /* 0x4182bed506037824 */ /* 0x000fca00078e02ff */
[----:B------:R-:W-:Y:S01]  /*2790*/  IADD3 R4, PT, PT, R3, -0x26039c23, R4 ;  /* 0xd9fc63dd03047810 */ /* 0x000fe20007ffe004 */
[----:B------:R-:W-:-:S03]  /*27a0*/  IMAD.MOV.U32 R3, RZ, RZ, 0x2f800000 ;  /* 0x2f800000ff037424 */ /* 0x000fc600078e00ff */
[----:B------:R-:W-:-:S05]  /*27b0*/  I2FP.F32.U32 R4, R4 ;  /* 0x0000000400047245 */ /* 0x000fca0000201000 */
[----:B------:R-:W-:Y:S01]  /*27c0*/  FFMA R4, R4, R3, 1.1641532182693481445e-10 ;  /* 0x2f00000004047423 */ /* 0x000fe20000000003 */
[----:B------:R-:W-:-:S03]  /*27d0*/  LEA.HI.X R3, R0, UR5, R7, 0x2, P0 ;  /* 0x0000000500037c11 */ /* 0x000fc600080f1407 */
[----:B------:R-:W-:-:S05]  /*27e0*/  FFMA R5, R4, R5, -1 ;  /* 0xbf80000004057423 */ /* 0x000fca0000000005 */
[----:B------:R-:W-:Y:S01]  /*27f0*/  STG.E desc[UR6][R2.64], R5 ;  /* 0x0000000502007986 */ /* 0x000fe2000c101906 */
[----:B------:R-:W-:Y:S05]  /*2800*/  EXIT ;  /* 0x000000000000794d */ /* 0x000fea0003800000 */
.L_x_27:
        /* <DEDUP_REMOVED lines=15> */
.L_x_31:


//--------------------- .nv.global.init           --------------------------
	.section	.nv.global.init,"aw",@progbits
	.align	4
.nv.global.init:
	.type		mrg32k3aM1SubSeq,@object
	.size		mrg32k3aM1SubSeq,(mrg32k3aM2SubSeq - mrg32k3aM1SubSeq)
mrg32k3aM1SubSeq:
        /*0000*/ 	.byte	0x0b, 0xcc, 0xee, 0x04, 0x73, 0x29, 0x8b, 0x6f, 0xf6, 0x53, 0x03, 0xf6, 0x23, 0xf6, 0xea, 0xda
        /* <DEDUP_REMOVED lines=125> */
	.type		mrg32k3aM2SubSeq,@object
	.size		mrg32k3aM2SubSeq,(mrg32k3aM1 - mrg32k3aM2SubSeq)
mrg32k3aM2SubSeq:
        /* <DEDUP_REMOVED lines=126> */
	.type		mrg32k3aM1,@object
	.size		mrg32k3aM1,(mrg32k3aM1Seq - mrg32k3aM1)
mrg32k3aM1:
        /* <DEDUP_REMOVED lines=144> */
	.type		mrg32k3aM1Seq,@object
	.size		mrg32k3aM1Seq,(mrg32k3aM2 - mrg32k3aM1Seq)
mrg32k3aM1Seq:
        /* <DEDUP_REMOVED lines=144> */
	.type		mrg32k3aM2,@object
	.size		mrg32k3aM2,(mrg32k3aM2Seq - mrg32k3aM2)
mrg32k3aM2:
        /* <DEDUP_REMOVED lines=144> */
	.type		mrg32k3aM2Seq,@object
	.size		mrg32k3aM2Seq,(precalc_xorwow_matrix - mrg32k3aM2Seq)
mrg32k3aM2Seq:
        /* <DEDUP_REMOVED lines=144> */
	.type		precalc_xorwow_matrix,@object
	.size		precalc_xorwow_matrix,(precalc_xorwow_offset_matrix - precalc_xorwow_matrix)
precalc_xorwow_matrix:
        /* <DEDUP_REMOVED lines=6400> */
	.type		precalc_xorwow_offset_matrix,@object
	.size		precalc_xorwow_offset_matrix,(.L_1 - precalc_xorwow_offset_matrix)
precalc_xorwow_offset_matrix:
        /* <DEDUP_REMOVED lines=6400> */
.L_1:


//--------------------- .nv.shared.reserved.0     --------------------------
	.section	.nv.shared.reserved.0,"aw",@nobits
	.weak		__nv_reservedSMEM_offset_0_alias
	.size		__nv_reservedSMEM_offset_0_alias, 0, 64
	.other		__nv_reservedSMEM_offset_0_alias,@"STO_CUDA_RESERVED_SHARED STV_DEFAULT"
__nv_reservedSMEM_offset_0_alias:
	.zero		0
	.zero		64


//--------------------- .nv.constant0._Z10dequantizePKaS0_PfPKfS3_S0_S0_ --------------------------
	.section	.nv.constant0._Z10dequantizePKaS0_PfPKfS3_S0_S0_,"a",@progbits
	.sectionflags	@""
	.align	4
.nv.constant0._Z10dequantizePKaS0_PfPKfS3_S0_S0_:
	.zero		952


//--------------------- .nv.constant0._Z8quantizePKfPaS0_PKab --------------------------
	.section	.nv.constant0._Z8quantizePKfPaS0_PKab,"a",@progbits
	.sectionflags	@""
	.align	4
.nv.constant0._Z8quantizePKfPaS0_PKab:
	.zero		929


//--------------------- .nv.constant0._Z4initPfj  --------------------------
	.section	.nv.constant0._Z4initPfj,"a",@progbits
	.sectionflags	@""
	.align	4
.nv.constant0._Z4initPfj:
	.zero		908


//--------------------- SYMBOLS --------------------------

	.type		.nv.reservedSmem.offset0,@object
	.size		.nv.reservedSmem.offset0,0x4
